//
// Generated by NVIDIA NVVM Compiler
//
// Compiler Build ID: CL-36424714
// Cuda compilation tools, release 13.0, V13.0.88
// Based on NVVM 20.0.0
//

.version 9.0
.target sm_100
.address_size 64

	// .globl	CUDA_SSSP_KERNEL1

.visible .entry CUDA_SSSP_KERNEL1(
	.param .u64 .ptr .align 1 CUDA_SSSP_KERNEL1_param_0,
	.param .u64 .ptr .align 1 CUDA_SSSP_KERNEL1_param_1,
	.param .u64 .ptr .align 1 CUDA_SSSP_KERNEL1_param_2,
	.param .u64 .ptr .align 1 CUDA_SSSP_KERNEL1_param_3,
	.param .u64 .ptr .align 1 CUDA_SSSP_KERNEL1_param_4,
	.param .u64 .ptr .align 1 CUDA_SSSP_KERNEL1_param_5,
	.param .u32 CUDA_SSSP_KERNEL1_param_6,
	.param .u32 CUDA_SSSP_KERNEL1_param_7
)
{
	.reg .pred 	%p<7>;
	.reg .b32 	%r<24>;
	.reg .b64 	%rd<26>;

	ld.param.u64 	%rd8, [CUDA_SSSP_KERNEL1_param_0];
	ld.param.u64 	%rd9, [CUDA_SSSP_KERNEL1_param_1];
	ld.param.u64 	%rd10, [CUDA_SSSP_KERNEL1_param_2];
	ld.param.u64 	%rd13, [CUDA_SSSP_KERNEL1_param_3];
	ld.param.u64 	%rd11, [CUDA_SSSP_KERNEL1_param_4];
	ld.param.u64 	%rd12, [CUDA_SSSP_KERNEL1_param_5];
	cvta.to.global.u64 	%rd14, %rd13;
	mov.u32 	%r10, %ctaid.x;
	mov.u32 	%r11, %ntid.x;
	mov.u32 	%r12, %tid.x;
	mad.lo.s32 	%r1, %r10, %r11, %r12;
	mul.wide.u32 	%rd15, %r1, 4;
	add.s64 	%rd1, %rd14, %rd15;
	ld.global.u32 	%r13, [%rd1];
	setp.eq.s32 	%p1, %r13, 0;
	@%p1 bra 	$L__BB0_6;
	cvta.to.global.u64 	%rd16, %rd8;
	mov.b32 	%r14, 0;
	st.global.u32 	[%rd1], %r14;
	add.s64 	%rd18, %rd16, %rd15;
	ld.global.u32 	%r22, [%rd18];
	add.s32 	%r15, %r1, 1;
	mul.wide.u32 	%rd19, %r15, 4;
	add.s64 	%rd2, %rd16, %rd19;
	ld.global.u32 	%r23, [%rd2];
	setp.ge.s32 	%p2, %r22, %r23;
	@%p2 bra 	$L__BB0_6;
	cvta.to.global.u64 	%rd20, %rd11;
	add.s64 	%rd3, %rd20, %rd15;
	cvta.to.global.u64 	%rd4, %rd9;
	cvta.to.global.u64 	%rd5, %rd10;
	cvta.to.global.u64 	%rd6, %rd12;
$L__BB0_3:
	mul.wide.s32 	%rd22, %r22, 4;
	add.s64 	%rd23, %rd4, %rd22;
	ld.global.u32 	%r16, [%rd23];
	add.s64 	%rd24, %rd5, %rd22;
	ld.global.u32 	%r17, [%rd24];
	ld.global.u32 	%r18, [%rd3];
	add.s32 	%r6, %r18, %r17;
	mul.wide.s32 	%rd25, %r16, 4;
	add.s64 	%rd7, %rd6, %rd25;
	ld.global.u32 	%r19, [%rd7];
	setp.le.u32 	%p3, %r19, %r6;
	setp.eq.s32 	%p4, %r18, 2147483647;
	or.pred  	%p5, %p4, %p3;
	@%p5 bra 	$L__BB0_5;
	atom.global.min.u32 	%r20, [%rd7], %r6;
	ld.global.u32 	%r23, [%rd2];
$L__BB0_5:
	add.s32 	%r22, %r22, 1;
	setp.lt.s32 	%p6, %r22, %r23;
	@%p6 bra 	$L__BB0_3;
$L__BB0_6:
	ret;

}
	// .globl	_Z23CUDA_SSSP_KERNEL1_BlockPiS_S_S_S_Pjii
.visible .entry _Z23CUDA_SSSP_KERNEL1_BlockPiS_S_S_S_Pjii(
	.param .u64 .ptr .align 1 _Z23CUDA_SSSP_KERNEL1_BlockPiS_S_S_S_Pjii_param_0,
	.param .u64 .ptr .align 1 _Z23CUDA_SSSP_KERNEL1_BlockPiS_S_S_S_Pjii_param_1,
	.param .u64 .ptr .align 1 _Z23CUDA_SSSP_KERNEL1_BlockPiS_S_S_S_Pjii_param_2,
	.param .u64 .ptr .align 1 _Z23CUDA_SSSP_KERNEL1_BlockPiS_S_S_S_Pjii_param_3,
	.param .u64 .ptr .align 1 _Z23CUDA_SSSP_KERNEL1_BlockPiS_S_S_S_Pjii_param_4,
	.param .u64 .ptr .align 1 _Z23CUDA_SSSP_KERNEL1_BlockPiS_S_S_S_Pjii_param_5,
	.param .u32 _Z23CUDA_SSSP_KERNEL1_BlockPiS_S_S_S_Pjii_param_6,
	.param .u32 _Z23CUDA_SSSP_KERNEL1_BlockPiS_S_S_S_Pjii_param_7
)
{
	.reg .pred 	%p<7>;
	.reg .b32 	%r<24>;
	.reg .b64 	%rd<26>;

	ld.param.u64 	%rd8, [_Z23CUDA_SSSP_KERNEL1_BlockPiS_S_S_S_Pjii_param_0];
	ld.param.u64 	%rd9, [_Z23CUDA_SSSP_KERNEL1_BlockPiS_S_S_S_Pjii_param_1];
	ld.param.u64 	%rd10, [_Z23CUDA_SSSP_KERNEL1_BlockPiS_S_S_S_Pjii_param_2];
	ld.param.u64 	%rd13, [_Z23CUDA_SSSP_KERNEL1_BlockPiS_S_S_S_Pjii_param_3];
	ld.param.u64 	%rd11, [_Z23CUDA_SSSP_KERNEL1_BlockPiS_S_S_S_Pjii_param_4];
	ld.param.u64 	%rd12, [_Z23CUDA_SSSP_KERNEL1_BlockPiS_S_S_S_Pjii_param_5];
	cvta.to.global.u64 	%rd14, %rd13;
	mov.u32 	%r10, %ctaid.x;
	mov.u32 	%r11, %ntid.x;
	mov.u32 	%r12, %tid.x;
	mad.lo.s32 	%r1, %r10, %r11, %r12;
	mul.wide.u32 	%rd15, %r1, 4;
	add.s64 	%rd1, %rd14, %rd15;
	ld.global.u32 	%r13, [%rd1];
	setp.eq.s32 	%p1, %r13, 0;
	@%p1 bra 	$L__BB1_6;
	cvta.to.global.u64 	%rd16, %rd8;
	mov.b32 	%r14, 0;
	st.global.u32 	[%rd1], %r14;
	add.s64 	%rd18, %rd16, %rd15;
	ld.global.u32 	%r22, [%rd18];
	add.s32 	%r15, %r1, 1;
	mul.wide.u32 	%rd19, %r15, 4;
	add.s64 	%rd2, %rd16, %rd19;
	ld.global.u32 	%r23, [%rd2];
	setp.ge.s32 	%p2, %r22, %r23;
	@%p2 bra 	$L__BB1_6;
	cvta.to.global.u64 	%rd20, %rd11;
	add.s64 	%rd3, %rd20, %rd15;
	cvta.to.global.u64 	%rd4, %rd9;
	cvta.to.global.u64 	%rd5, %rd10;
	cvta.to.global.u64 	%rd6, %rd12;
$L__BB1_3:
	mul.wide.s32 	%rd22, %r22, 4;
	add.s64 	%rd23, %rd4, %rd22;
	ld.global.u32 	%r16, [%rd23];
	add.s64 	%rd24, %rd5, %rd22;
	ld.global.u32 	%r17, [%rd24];
	ld.global.u32 	%r18, [%rd3];
	add.s32 	%r6, %r18, %r17;
	mul.wide.s32 	%rd25, %r16, 4;
	add.s64 	%rd7, %rd6, %rd25;
	ld.global.u32 	%r19, [%rd7];
	setp.le.u32 	%p3, %r19, %r6;
	setp.eq.s32 	%p4, %r18, 2147483647;
	or.pred  	%p5, %p4, %p3;
	@%p5 bra 	$L__BB1_5;
	atom.global.cta.min.u32 	%r20, [%rd7], %r6;
	ld.global.u32 	%r23, [%rd2];
$L__BB1_5:
	add.s32 	%r22, %r22, 1;
	setp.lt.s32 	%p6, %r22, %r23;
	@%p6 bra 	$L__BB1_3;
$L__BB1_6:
	ret;

}
	// .globl	_Z17CUDA_SSSP_KERNEL2PiS_S_S_S_Pj
.visible .entry _Z17CUDA_SSSP_KERNEL2PiS_S_S_S_Pj(
	.param .u64 .ptr .align 1 _Z17CUDA_SSSP_KERNEL2PiS_S_S_S_Pj_param_0,
	.param .u64 .ptr .align 1 _Z17CUDA_SSSP_KERNEL2PiS_S_S_S_Pj_param_1,
	.param .u64 .ptr .align 1 _Z17CUDA_SSSP_KERNEL2PiS_S_S_S_Pj_param_2,
	.param .u64 .ptr .align 1 _Z17CUDA_SSSP_KERNEL2PiS_S_S_S_Pj_param_3,
	.param .u64 .ptr .align 1 _Z17CUDA_SSSP_KERNEL2PiS_S_S_S_Pj_param_4,
	.param .u64 .ptr .align 1 _Z17CUDA_SSSP_KERNEL2PiS_S_S_S_Pj_param_5
)
{
	.reg .pred 	%p<2>;
	.reg .b32 	%r<11>;
	.reg .b64 	%rd<12>;

	ld.param.u64 	%rd3, [_Z17CUDA_SSSP_KERNEL2PiS_S_S_S_Pj_param_3];
	ld.param.u64 	%rd4, [_Z17CUDA_SSSP_KERNEL2PiS_S_S_S_Pj_param_4];
	ld.param.u64 	%rd5, [_Z17CUDA_SSSP_KERNEL2PiS_S_S_S_Pj_param_5];
	cvta.to.global.u64 	%rd6, %rd5;
	cvta.to.global.u64 	%rd7, %rd4;
	mov.u32 	%r6, %ctaid.x;
	mov.u32 	%r7, %ntid.x;
	mov.u32 	%r8, %tid.x;
	mad.lo.s32 	%r1, %r6, %r7, %r8;
	mul.wide.u32 	%rd8, %r1, 4;
	add.s64 	%rd1, %rd7, %rd8;
	ld.global.u32 	%r10, [%rd1];
	add.s64 	%rd2, %rd6, %rd8;
	ld.global.u32 	%r3, [%rd2];
	setp.le.u32 	%p1, %r10, %r3;
	@%p1 bra 	$L__BB2_2;
	cvta.to.global.u64 	%rd9, %rd3;
	st.global.u32 	[%rd1], %r3;
	add.s64 	%rd11, %rd9, %rd8;
	mov.b32 	%r9, 1;
	st.global.u32 	[%rd11], %r9;
	ld.global.u32 	%r10, [%rd1];
$L__BB2_2:
	st.global.u32 	[%rd2], %r10;
	ret;

}
	// .globl	_Z27CUDA_SSSP_KERNEL1_MoreEdgesPiS_S_S_S_PjiiS_
.visible .entry _Z27CUDA_SSSP_KERNEL1_MoreEdgesPiS_S_S_S_PjiiS_(
	.param .u64 .ptr .align 1 _Z27CUDA_SSSP_KERNEL1_MoreEdgesPiS_S_S_S_PjiiS__param_0,
	.param .u64 .ptr .align 1 _Z27CUDA_SSSP_KERNEL1_MoreEdgesPiS_S_S_S_PjiiS__param_1,
	.param .u64 .ptr .align 1 _Z27CUDA_SSSP_KERNEL1_MoreEdgesPiS_S_S_S_PjiiS__param_2,
	.param .u64 .ptr .align 1 _Z27CUDA_SSSP_KERNEL1_MoreEdgesPiS_S_S_S_PjiiS__param_3,
	.param .u64 .ptr .align 1 _Z27CUDA_SSSP_KERNEL1_MoreEdgesPiS_S_S_S_PjiiS__param_4,
	.param .u64 .ptr .align 1 _Z27CUDA_SSSP_KERNEL1_MoreEdgesPiS_S_S_S_PjiiS__param_5,
	.param .u32 _Z27CUDA_SSSP_KERNEL1_MoreEdgesPiS_S_S_S_PjiiS__param_6,
	.param .u32 _Z27CUDA_SSSP_KERNEL1_MoreEdgesPiS_S_S_S_PjiiS__param_7,
	.param .u64 .ptr .align 1 _Z27CUDA_SSSP_KERNEL1_MoreEdgesPiS_S_S_S_PjiiS__param_8
)
{
	.reg .pred 	%p<9>;
	.reg .b32 	%r<26>;
	.reg .b64 	%rd<28>;

	ld.param.u64 	%rd8, [_Z27CUDA_SSSP_KERNEL1_MoreEdgesPiS_S_S_S_PjiiS__param_0];
	ld.param.u64 	%rd9, [_Z27CUDA_SSSP_KERNEL1_MoreEdgesPiS_S_S_S_PjiiS__param_1];
	ld.param.u64 	%rd10, [_Z27CUDA_SSSP_KERNEL1_MoreEdgesPiS_S_S_S_PjiiS__param_2];
	ld.param.u64 	%rd14, [_Z27CUDA_SSSP_KERNEL1_MoreEdgesPiS_S_S_S_PjiiS__param_3];
	ld.param.u64 	%rd11, [_Z27CUDA_SSSP_KERNEL1_MoreEdgesPiS_S_S_S_PjiiS__param_4];
	ld.param.u64 	%rd12, [_Z27CUDA_SSSP_KERNEL1_MoreEdgesPiS_S_S_S_PjiiS__param_5];
	ld.param.u64 	%rd13, [_Z27CUDA_SSSP_KERNEL1_MoreEdgesPiS_S_S_S_PjiiS__param_8];
	cvta.to.global.u64 	%rd15, %rd14;
	mov.u32 	%r10, %ctaid.x;
	mov.u32 	%r11, %ntid.x;
	mov.u32 	%r12, %tid.x;
	mad.lo.s32 	%r1, %r10, %r11, %r12;
	mul.wide.u32 	%rd16, %r1, 4;
	add.s64 	%rd1, %rd15, %rd16;
	ld.global.u32 	%r13, [%rd1];
	setp.eq.s32 	%p1, %r13, 0;
	@%p1 bra 	$L__BB3_6;
	cvta.to.global.u64 	%rd17, %rd8;
	cvta.to.global.u64 	%rd18, %rd13;
	mov.b32 	%r14, 0;
	st.global.u32 	[%rd1], %r14;
	add.s32 	%r15, %r1, 1;
	mul.wide.u32 	%rd19, %r15, 4;
	add.s64 	%rd2, %rd17, %rd19;
	ld.global.u32 	%r25, [%rd2];
	add.s64 	%rd21, %rd17, %rd16;
	ld.global.u32 	%r24, [%rd21];
	sub.s32 	%r16, %r25, %r24;
	ld.global.u32 	%r17, [%rd18];
	setp.le.s32 	%p2, %r16, %r17;
	setp.le.s32 	%p3, %r25, %r24;
	or.pred  	%p4, %p2, %p3;
	@%p4 bra 	$L__BB3_6;
	cvta.to.global.u64 	%rd22, %rd11;
	add.s64 	%rd3, %rd22, %rd16;
	cvta.to.global.u64 	%rd4, %rd9;
	cvta.to.global.u64 	%rd5, %rd10;
	cvta.to.global.u64 	%rd6, %rd12;
$L__BB3_3:
	mul.wide.s32 	%rd24, %r24, 4;
	add.s64 	%rd25, %rd4, %rd24;
	ld.global.u32 	%r18, [%rd25];
	add.s64 	%rd26, %rd5, %rd24;
	ld.global.u32 	%r19, [%rd26];
	ld.global.u32 	%r20, [%rd3];
	add.s32 	%r6, %r20, %r19;
	mul.wide.s32 	%rd27, %r18, 4;
	add.s64 	%rd7, %rd6, %rd27;
	ld.global.u32 	%r21, [%rd7];
	setp.le.u32 	%p5, %r21, %r6;
	setp.eq.s32 	%p6, %r20, 2147483647;
	or.pred  	%p7, %p6, %p5;
	@%p7 bra 	$L__BB3_5;
	atom.global.min.u32 	%r22, [%rd7], %r6;
	ld.global.u32 	%r25, [%rd2];
$L__BB3_5:
	add.s32 	%r24, %r24, 1;
	setp.lt.s32 	%p8, %r24, %r25;
	@%p8 bra 	$L__BB3_3;
$L__BB3_6:
	ret;

}
	// .globl	_Z33CUDA_SSSP_KERNEL1_MoreEdges_BlockPiS_S_S_S_PjiiS_
.visible .entry _Z33CUDA_SSSP_KERNEL1_MoreEdges_BlockPiS_S_S_S_PjiiS_(
	.param .u64 .ptr .align 1 _Z33CUDA_SSSP_KERNEL1_MoreEdges_BlockPiS_S_S_S_PjiiS__param_0,
	.param .u64 .ptr .align 1 _Z33CUDA_SSSP_KERNEL1_MoreEdges_BlockPiS_S_S_S_PjiiS__param_1,
	.param .u64 .ptr .align 1 _Z33CUDA_SSSP_KERNEL1_MoreEdges_BlockPiS_S_S_S_PjiiS__param_2,
	.param .u64 .ptr .align 1 _Z33CUDA_SSSP_KERNEL1_MoreEdges_BlockPiS_S_S_S_PjiiS__param_3,
	.param .u64 .ptr .align 1 _Z33CUDA_SSSP_KERNEL1_MoreEdges_BlockPiS_S_S_S_PjiiS__param_4,
	.param .u64 .ptr .align 1 _Z33CUDA_SSSP_KERNEL1_MoreEdges_BlockPiS_S_S_S_PjiiS__param_5,
	.param .u32 _Z33CUDA_SSSP_KERNEL1_MoreEdges_BlockPiS_S_S_S_PjiiS__param_6,
	.param .u32 _Z33CUDA_SSSP_KERNEL1_MoreEdges_BlockPiS_S_S_S_PjiiS__param_7,
	.param .u64 .ptr .align 1 _Z33CUDA_SSSP_KERNEL1_MoreEdges_BlockPiS_S_S_S_PjiiS__param_8
)
{
	.reg .pred 	%p<9>;
	.reg .b32 	%r<26>;
	.reg .b64 	%rd<28>;

	ld.param.u64 	%rd8, [_Z33CUDA_SSSP_KERNEL1_MoreEdges_BlockPiS_S_S_S_PjiiS__param_0];
	ld.param.u64 	%rd9, [_Z33CUDA_SSSP_KERNEL1_MoreEdges_BlockPiS_S_S_S_PjiiS__param_1];
	ld.param.u64 	%rd10, [_Z33CUDA_SSSP_KERNEL1_MoreEdges_BlockPiS_S_S_S_PjiiS__param_2];
	ld.param.u64 	%rd14, [_Z33CUDA_SSSP_KERNEL1_MoreEdges_BlockPiS_S_S_S_PjiiS__param_3];
	ld.param.u64 	%rd11, [_Z33CUDA_SSSP_KERNEL1_MoreEdges_BlockPiS_S_S_S_PjiiS__param_4];
	ld.param.u64 	%rd12, [_Z33CUDA_SSSP_KERNEL1_MoreEdges_BlockPiS_S_S_S_PjiiS__param_5];
	ld.param.u64 	%rd13, [_Z33CUDA_SSSP_KERNEL1_MoreEdges_BlockPiS_S_S_S_PjiiS__param_8];
	cvta.to.global.u64 	%rd15, %rd14;
	mov.u32 	%r10, %ctaid.x;
	mov.u32 	%r11, %ntid.x;
	mov.u32 	%r12, %tid.x;
	mad.lo.s32 	%r1, %r10, %r11, %r12;
	mul.wide.u32 	%rd16, %r1, 4;
	add.s64 	%rd1, %rd15, %rd16;
	ld.global.u32 	%r13, [%rd1];
	setp.eq.s32 	%p1, %r13, 0;
	@%p1 bra 	$L__BB4_6;
	cvta.to.global.u64 	%rd17, %rd8;
	cvta.to.global.u64 	%rd18, %rd13;
	mov.b32 	%r14, 0;
	st.global.u32 	[%rd1], %r14;
	add.s32 	%r15, %r1, 1;
	mul.wide.u32 	%rd19, %r15, 4;
	add.s64 	%rd2, %rd17, %rd19;
	ld.global.u32 	%r25, [%rd2];
	add.s64 	%rd21, %rd17, %rd16;
	ld.global.u32 	%r24, [%rd21];
	sub.s32 	%r16, %r25, %r24;
	ld.global.u32 	%r17, [%rd18];
	setp.le.s32 	%p2, %r16, %r17;
	setp.le.s32 	%p3, %r25, %r24;
	or.pred  	%p4, %p2, %p3;
	@%p4 bra 	$L__BB4_6;
	cvta.to.global.u64 	%rd22, %rd11;
	add.s64 	%rd3, %rd22, %rd16;
	cvta.to.global.u64 	%rd4, %rd9;
	cvta.to.global.u64 	%rd5, %rd10;
	cvta.to.global.u64 	%rd6, %rd12;
$L__BB4_3:
	mul.wide.s32 	%rd24, %r24, 4;
	add.s64 	%rd25, %rd4, %rd24;
	ld.global.u32 	%r18, [%rd25];
	add.s64 	%rd26, %rd5, %rd24;
	ld.global.u32 	%r19, [%rd26];
	ld.global.u32 	%r20, [%rd3];
	add.s32 	%r6, %r20, %r19;
	mul.wide.s32 	%rd27, %r18, 4;
	add.s64 	%rd7, %rd6, %rd27;
	ld.global.u32 	%r21, [%rd7];
	setp.le.u32 	%p5, %r21, %r6;
	setp.eq.s32 	%p6, %r20, 2147483647;
	or.pred  	%p7, %p6, %p5;
	@%p7 bra 	$L__BB4_5;
	atom.global.cta.min.u32 	%r22, [%rd7], %r6;
	ld.global.u32 	%r25, [%rd2];
$L__BB4_5:
	add.s32 	%r24, %r24, 1;
	setp.lt.s32 	%p8, %r24, %r25;
	@%p8 bra 	$L__BB4_3;
$L__BB4_6:
	ret;

}
	// .globl	_Z27CUDA_SSSP_KERNEL1_LessEdgesPiS_S_S_S_PjiiS_
.visible .entry _Z27CUDA_SSSP_KERNEL1_LessEdgesPiS_S_S_S_PjiiS_(
	.param .u64 .ptr .align 1 _Z27CUDA_SSSP_KERNEL1_LessEdgesPiS_S_S_S_PjiiS__param_0,
	.param .u64 .ptr .align 1 _Z27CUDA_SSSP_KERNEL1_LessEdgesPiS_S_S_S_PjiiS__param_1,
	.param .u64 .ptr .align 1 _Z27CUDA_SSSP_KERNEL1_LessEdgesPiS_S_S_S_PjiiS__param_2,
	.param .u64 .ptr .align 1 _Z27CUDA_SSSP_KERNEL1_LessEdgesPiS_S_S_S_PjiiS__param_3,
	.param .u64 .ptr .align 1 _Z27CUDA_SSSP_KERNEL1_LessEdgesPiS_S_S_S_PjiiS__param_4,
	.param .u64 .ptr .align 1 _Z27CUDA_SSSP_KERNEL1_LessEdgesPiS_S_S_S_PjiiS__param_5,
	.param .u32 _Z27CUDA_SSSP_KERNEL1_LessEdgesPiS_S_S_S_PjiiS__param_6,
	.param .u32 _Z27CUDA_SSSP_KERNEL1_LessEdgesPiS_S_S_S_PjiiS__param_7,
	.param .u64 .ptr .align 1 _Z27CUDA_SSSP_KERNEL1_LessEdgesPiS_S_S_S_PjiiS__param_8
)
{
	.reg .pred 	%p<9>;
	.reg .b32 	%r<26>;
	.reg .b64 	%rd<28>;

	ld.param.u64 	%rd8, [_Z27CUDA_SSSP_KERNEL1_LessEdgesPiS_S_S_S_PjiiS__param_0];
	ld.param.u64 	%rd9, [_Z27CUDA_SSSP_KERNEL1_LessEdgesPiS_S_S_S_PjiiS__param_1];
	ld.param.u64 	%rd10, [_Z27CUDA_SSSP_KERNEL1_LessEdgesPiS_S_S_S_PjiiS__param_2];
	ld.param.u64 	%rd14, [_Z27CUDA_SSSP_KERNEL1_LessEdgesPiS_S_S_S_PjiiS__param_3];
	ld.param.u64 	%rd11, [_Z27CUDA_SSSP_KERNEL1_LessEdgesPiS_S_S_S_PjiiS__param_4];
	ld.param.u64 	%rd12, [_Z27CUDA_SSSP_KERNEL1_LessEdgesPiS_S_S_S_PjiiS__param_5];
	ld.param.u64 	%rd13, [_Z27CUDA_SSSP_KERNEL1_LessEdgesPiS_S_S_S_PjiiS__param_8];
	cvta.to.global.u64 	%rd15, %rd14;
	mov.u32 	%r10, %ctaid.x;
	mov.u32 	%r11, %ntid.x;
	mov.u32 	%r12, %tid.x;
	mad.lo.s32 	%r1, %r10, %r11, %r12;
	mul.wide.u32 	%rd16, %r1, 4;
	add.s64 	%rd1, %rd15, %rd16;
	ld.global.u32 	%r13, [%rd1];
	setp.eq.s32 	%p1, %r13, 0;
	@%p1 bra 	$L__BB5_6;
	cvta.to.global.u64 	%rd17, %rd8;
	cvta.to.global.u64 	%rd18, %rd13;
	mov.b32 	%r14, 0;
	st.global.u32 	[%rd1], %r14;
	add.s32 	%r15, %r1, 1;
	mul.wide.u32 	%rd19, %r15, 4;
	add.s64 	%rd2, %rd17, %rd19;
	ld.global.u32 	%r25, [%rd2];
	add.s64 	%rd21, %rd17, %rd16;
	ld.global.u32 	%r24, [%rd21];
	sub.s32 	%r16, %r25, %r24;
	ld.global.u32 	%r17, [%rd18];
	setp.ge.s32 	%p2, %r16, %r17;
	setp.le.s32 	%p3, %r25, %r24;
	or.pred  	%p4, %p2, %p3;
	@%p4 bra 	$L__BB5_6;
	cvta.to.global.u64 	%rd22, %rd11;
	add.s64 	%rd3, %rd22, %rd16;
	cvta.to.global.u64 	%rd4, %rd9;
	cvta.to.global.u64 	%rd5, %rd10;
	cvta.to.global.u64 	%rd6, %rd12;
$L__BB5_3:
	mul.wide.s32 	%rd24, %r24, 4;
	add.s64 	%rd25, %rd4, %rd24;
	ld.global.u32 	%r18, [%rd25];
	add.s64 	%rd26, %rd5, %rd24;
	ld.global.u32 	%r19, [%rd26];
	ld.global.u32 	%r20, [%rd3];
	add.s32 	%r6, %r20, %r19;
	mul.wide.s32 	%rd27, %r18, 4;
	add.s64 	%rd7, %rd6, %rd27;
	ld.global.u32 	%r21, [%rd7];
	setp.le.u32 	%p5, %r21, %r6;
	setp.eq.s32 	%p6, %r20, 2147483647;
	or.pred  	%p7, %p6, %p5;
	@%p7 bra 	$L__BB5_5;
	atom.global.min.u32 	%r22, [%rd7], %r6;
	ld.global.u32 	%r25, [%rd2];
$L__BB5_5:
	add.s32 	%r24, %r24, 1;
	setp.lt.s32 	%p8, %r24, %r25;
	@%p8 bra 	$L__BB5_3;
$L__BB5_6:
	ret;

}
	// .globl	_Z33CUDA_SSSP_KERNEL1_LessEdges_BlockPiS_S_S_S_PjiiS_
.visible .entry _Z33CUDA_SSSP_KERNEL1_LessEdges_BlockPiS_S_S_S_PjiiS_(
	.param .u64 .ptr .align 1 _Z33CUDA_SSSP_KERNEL1_LessEdges_BlockPiS_S_S_S_PjiiS__param_0,
	.param .u64 .ptr .align 1 _Z33CUDA_SSSP_KERNEL1_LessEdges_BlockPiS_S_S_S_PjiiS__param_1,
	.param .u64 .ptr .align 1 _Z33CUDA_SSSP_KERNEL1_LessEdges_BlockPiS_S_S_S_PjiiS__param_2,
	.param .u64 .ptr .align 1 _Z33CUDA_SSSP_KERNEL1_LessEdges_BlockPiS_S_S_S_PjiiS__param_3,
	.param .u64 .ptr .align 1 _Z33CUDA_SSSP_KERNEL1_LessEdges_BlockPiS_S_S_S_PjiiS__param_4,
	.param .u64 .ptr .align 1 _Z33CUDA_SSSP_KERNEL1_LessEdges_BlockPiS_S_S_S_PjiiS__param_5,
	.param .u32 _Z33CUDA_SSSP_KERNEL1_LessEdges_BlockPiS_S_S_S_PjiiS__param_6,
	.param .u32 _Z33CUDA_SSSP_KERNEL1_LessEdges_BlockPiS_S_S_S_PjiiS__param_7,
	.param .u64 .ptr .align 1 _Z33CUDA_SSSP_KERNEL1_LessEdges_BlockPiS_S_S_S_PjiiS__param_8
)
{
	.reg .pred 	%p<9>;
	.reg .b32 	%r<26>;
	.reg .b64 	%rd<28>;

	ld.param.u64 	%rd8, [_Z33CUDA_SSSP_KERNEL1_LessEdges_BlockPiS_S_S_S_PjiiS__param_0];
	ld.param.u64 	%rd9, [_Z33CUDA_SSSP_KERNEL1_LessEdges_BlockPiS_S_S_S_PjiiS__param_1];
	ld.param.u64 	%rd10, [_Z33CUDA_SSSP_KERNEL1_LessEdges_BlockPiS_S_S_S_PjiiS__param_2];
	ld.param.u64 	%rd14, [_Z33CUDA_SSSP_KERNEL1_LessEdges_BlockPiS_S_S_S_PjiiS__param_3];
	ld.param.u64 	%rd11, [_Z33CUDA_SSSP_KERNEL1_LessEdges_BlockPiS_S_S_S_PjiiS__param_4];
	ld.param.u64 	%rd12, [_Z33CUDA_SSSP_KERNEL1_LessEdges_BlockPiS_S_S_S_PjiiS__param_5];
	ld.param.u64 	%rd13, [_Z33CUDA_SSSP_KERNEL1_LessEdges_BlockPiS_S_S_S_PjiiS__param_8];
	cvta.to.global.u64 	%rd15, %rd14;
	mov.u32 	%r10, %ctaid.x;
	mov.u32 	%r11, %ntid.x;
	mov.u32 	%r12, %tid.x;
	mad.lo.s32 	%r1, %r10, %r11, %r12;
	mul.wide.u32 	%rd16, %r1, 4;
	add.s64 	%rd1, %rd15, %rd16;
	ld.global.u32 	%r13, [%rd1];
	setp.eq.s32 	%p1, %r13, 0;
	@%p1 bra 	$L__BB6_6;
	cvta.to.global.u64 	%rd17, %rd8;
	cvta.to.global.u64 	%rd18, %rd13;
	mov.b32 	%r14, 0;
	st.global.u32 	[%rd1], %r14;
	add.s32 	%r15, %r1, 1;
	mul.wide.u32 	%rd19, %r15, 4;
	add.s64 	%rd2, %rd17, %rd19;
	ld.global.u32 	%r25, [%rd2];
	add.s64 	%rd21, %rd17, %rd16;
	ld.global.u32 	%r24, [%rd21];
	sub.s32 	%r16, %r25, %r24;
	ld.global.u32 	%r17, [%rd18];
	setp.ge.s32 	%p2, %r16, %r17;
	setp.le.s32 	%p3, %r25, %r24;
	or.pred  	%p4, %p2, %p3;
	@%p4 bra 	$L__BB6_6;
	cvta.to.global.u64 	%rd22, %rd11;
	add.s64 	%rd3, %rd22, %rd16;
	cvta.to.global.u64 	%rd4, %rd9;
	cvta.to.global.u64 	%rd5, %rd10;
	cvta.to.global.u64 	%rd6, %rd12;
$L__BB6_3:
	mul.wide.s32 	%rd24, %r24, 4;
	add.s64 	%rd25, %rd4, %rd24;
	ld.global.u32 	%r18, [%rd25];
	add.s64 	%rd26, %rd5, %rd24;
	ld.global.u32 	%r19, [%rd26];
	ld.global.u32 	%r20, [%rd3];
	add.s32 	%r6, %r20, %r19;
	mul.wide.s32 	%rd27, %r18, 4;
	add.s64 	%rd7, %rd6, %rd27;
	ld.global.u32 	%r21, [%rd7];
	setp.le.u32 	%p5, %r21, %r6;
	setp.eq.s32 	%p6, %r20, 2147483647;
	or.pred  	%p7, %p6, %p5;
	@%p7 bra 	$L__BB6_5;
	atom.global.cta.min.u32 	%r22, [%rd7], %r6;
	ld.global.u32 	%r25, [%rd2];
$L__BB6_5:
	add.s32 	%r24, %r24, 1;
	setp.lt.s32 	%p8, %r24, %r25;
	@%p8 bra 	$L__BB6_3;
$L__BB6_6:
	ret;

}
	// .globl	_Z31CUDA_SSSP_KERNEL1_MoreLessEdgesPiS_S_S_S_PjiiS_S_
.visible .entry _Z31CUDA_SSSP_KERNEL1_MoreLessEdgesPiS_S_S_S_PjiiS_S_(
	.param .u64 .ptr .align 1 _Z31CUDA_SSSP_KERNEL1_MoreLessEdgesPiS_S_S_S_PjiiS_S__param_0,
	.param .u64 .ptr .align 1 _Z31CUDA_SSSP_KERNEL1_MoreLessEdgesPiS_S_S_S_PjiiS_S__param_1,
	.param .u64 .ptr .align 1 _Z31CUDA_SSSP_KERNEL1_MoreLessEdgesPiS_S_S_S_PjiiS_S__param_2,
	.param .u64 .ptr .align 1 _Z31CUDA_SSSP_KERNEL1_MoreLessEdgesPiS_S_S_S_PjiiS_S__param_3,
	.param .u64 .ptr .align 1 _Z31CUDA_SSSP_KERNEL1_MoreLessEdgesPiS_S_S_S_PjiiS_S__param_4,
	.param .u64 .ptr .align 1 _Z31CUDA_SSSP_KERNEL1_MoreLessEdgesPiS_S_S_S_PjiiS_S__param_5,
	.param .u32 _Z31CUDA_SSSP_KERNEL1_MoreLessEdgesPiS_S_S_S_PjiiS_S__param_6,
	.param .u32 _Z31CUDA_SSSP_KERNEL1_MoreLessEdgesPiS_S_S_S_PjiiS_S__param_7,
	.param .u64 .ptr .align 1 _Z31CUDA_SSSP_KERNEL1_MoreLessEdgesPiS_S_S_S_PjiiS_S__param_8,
	.param .u64 .ptr .align 1 _Z31CUDA_SSSP_KERNEL1_MoreLessEdgesPiS_S_S_S_PjiiS_S__param_9
)
{
	.reg .pred 	%p<10>;
	.reg .b32 	%r<27>;
	.reg .b64 	%rd<30>;

	ld.param.u64 	%rd8, [_Z31CUDA_SSSP_KERNEL1_MoreLessEdgesPiS_S_S_S_PjiiS_S__param_0];
	ld.param.u64 	%rd9, [_Z31CUDA_SSSP_KERNEL1_MoreLessEdgesPiS_S_S_S_PjiiS_S__param_1];
	ld.param.u64 	%rd10, [_Z31CUDA_SSSP_KERNEL1_MoreLessEdgesPiS_S_S_S_PjiiS_S__param_2];
	ld.param.u64 	%rd15, [_Z31CUDA_SSSP_KERNEL1_MoreLessEdgesPiS_S_S_S_PjiiS_S__param_3];
	ld.param.u64 	%rd11, [_Z31CUDA_SSSP_KERNEL1_MoreLessEdgesPiS_S_S_S_PjiiS_S__param_4];
	ld.param.u64 	%rd12, [_Z31CUDA_SSSP_KERNEL1_MoreLessEdgesPiS_S_S_S_PjiiS_S__param_5];
	ld.param.u64 	%rd13, [_Z31CUDA_SSSP_KERNEL1_MoreLessEdgesPiS_S_S_S_PjiiS_S__param_8];
	ld.param.u64 	%rd14, [_Z31CUDA_SSSP_KERNEL1_MoreLessEdgesPiS_S_S_S_PjiiS_S__param_9];
	cvta.to.global.u64 	%rd16, %rd15;
	mov.u32 	%r11, %ctaid.x;
	mov.u32 	%r12, %ntid.x;
	mov.u32 	%r13, %tid.x;
	mad.lo.s32 	%r1, %r11, %r12, %r13;
	mul.wide.u32 	%rd17, %r1, 4;
	add.s64 	%rd1, %rd16, %rd17;
	ld.global.u32 	%r14, [%rd1];
	setp.eq.s32 	%p1, %r14, 0;
	@%p1 bra 	$L__BB7_7;
	cvta.to.global.u64 	%rd18, %rd8;
	cvta.to.global.u64 	%rd19, %rd13;
	mov.b32 	%r15, 0;
	st.global.u32 	[%rd1], %r15;
	add.s32 	%r16, %r1, 1;
	mul.wide.u32 	%rd20, %r16, 4;
	add.s64 	%rd2, %rd18, %rd20;
	ld.global.u32 	%r26, [%rd2];
	add.s64 	%rd22, %rd18, %rd17;
	ld.global.u32 	%r25, [%rd22];
	sub.s32 	%r4, %r26, %r25;
	ld.global.u32 	%r17, [%rd19];
	setp.le.s32 	%p2, %r4, %r17;
	@%p2 bra 	$L__BB7_7;
	cvta.to.global.u64 	%rd23, %rd14;
	ld.global.u32 	%r18, [%rd23];
	setp.ge.s32 	%p3, %r4, %r18;
	setp.le.s32 	%p4, %r26, %r25;
	or.pred  	%p5, %p3, %p4;
	@%p5 bra 	$L__BB7_7;
	cvta.to.global.u64 	%rd24, %rd11;
	add.s64 	%rd3, %rd24, %rd17;
	cvta.to.global.u64 	%rd4, %rd9;
	cvta.to.global.u64 	%rd5, %rd10;
	cvta.to.global.u64 	%rd6, %rd12;
$L__BB7_4:
	mul.wide.s32 	%rd26, %r25, 4;
	add.s64 	%rd27, %rd4, %rd26;
	ld.global.u32 	%r19, [%rd27];
	add.s64 	%rd28, %rd5, %rd26;
	ld.global.u32 	%r20, [%rd28];
	ld.global.u32 	%r21, [%rd3];
	add.s32 	%r7, %r21, %r20;
	mul.wide.s32 	%rd29, %r19, 4;
	add.s64 	%rd7, %rd6, %rd29;
	ld.global.u32 	%r22, [%rd7];
	setp.le.u32 	%p6, %r22, %r7;
	setp.eq.s32 	%p7, %r21, 2147483647;
	or.pred  	%p8, %p7, %p6;
	@%p8 bra 	$L__BB7_6;
	atom.global.min.u32 	%r23, [%rd7], %r7;
	ld.global.u32 	%r26, [%rd2];
$L__BB7_6:
	add.s32 	%r25, %r25, 1;
	setp.lt.s32 	%p9, %r25, %r26;
	@%p9 bra 	$L__BB7_4;
$L__BB7_7:
	ret;

}
	// .globl	_Z37CUDA_SSSP_KERNEL1_MoreLessEdges_BlockPiS_S_S_S_PjiiS_S_
.visible .entry _Z37CUDA_SSSP_KERNEL1_MoreLessEdges_BlockPiS_S_S_S_PjiiS_S_(
	.param .u64 .ptr .align 1 _Z37CUDA_SSSP_KERNEL1_MoreLessEdges_BlockPiS_S_S_S_PjiiS_S__param_0,
	.param .u64 .ptr .align 1 _Z37CUDA_SSSP_KERNEL1_MoreLessEdges_BlockPiS_S_S_S_PjiiS_S__param_1,
	.param .u64 .ptr .align 1 _Z37CUDA_SSSP_KERNEL1_MoreLessEdges_BlockPiS_S_S_S_PjiiS_S__param_2,
	.param .u64 .ptr .align 1 _Z37CUDA_SSSP_KERNEL1_MoreLessEdges_BlockPiS_S_S_S_PjiiS_S__param_3,
	.param .u64 .ptr .align 1 _Z37CUDA_SSSP_KERNEL1_MoreLessEdges_BlockPiS_S_S_S_PjiiS_S__param_4,
	.param .u64 .ptr .align 1 _Z37CUDA_SSSP_KERNEL1_MoreLessEdges_BlockPiS_S_S_S_PjiiS_S__param_5,
	.param .u32 _Z37CUDA_SSSP_KERNEL1_MoreLessEdges_BlockPiS_S_S_S_PjiiS_S__param_6,
	.param .u32 _Z37CUDA_SSSP_KERNEL1_MoreLessEdges_BlockPiS_S_S_S_PjiiS_S__param_7,
	.param .u64 .ptr .align 1 _Z37CUDA_SSSP_KERNEL1_MoreLessEdges_BlockPiS_S_S_S_PjiiS_S__param_8,
	.param .u64 .ptr .align 1 _Z37CUDA_SSSP_KERNEL1_MoreLessEdges_BlockPiS_S_S_S_PjiiS_S__param_9
)
{
	.reg .pred 	%p<10>;
	.reg .b32 	%r<27>;
	.reg .b64 	%rd<30>;

	ld.param.u64 	%rd8, [_Z37CUDA_SSSP_KERNEL1_MoreLessEdges_BlockPiS_S_S_S_PjiiS_S__param_0];
	ld.param.u64 	%rd9, [_Z37CUDA_SSSP_KERNEL1_MoreLessEdges_BlockPiS_S_S_S_PjiiS_S__param_1];
	ld.param.u64 	%rd10, [_Z37CUDA_SSSP_KERNEL1_MoreLessEdges_BlockPiS_S_S_S_PjiiS_S__param_2];
	ld.param.u64 	%rd15, [_Z37CUDA_SSSP_KERNEL1_MoreLessEdges_BlockPiS_S_S_S_PjiiS_S__param_3];
	ld.param.u64 	%rd11, [_Z37CUDA_SSSP_KERNEL1_MoreLessEdges_BlockPiS_S_S_S_PjiiS_S__param_4];
	ld.param.u64 	%rd12, [_Z37CUDA_SSSP_KERNEL1_MoreLessEdges_BlockPiS_S_S_S_PjiiS_S__param_5];
	ld.param.u64 	%rd13, [_Z37CUDA_SSSP_KERNEL1_MoreLessEdges_BlockPiS_S_S_S_PjiiS_S__param_8];
	ld.param.u64 	%rd14, [_Z37CUDA_SSSP_KERNEL1_MoreLessEdges_BlockPiS_S_S_S_PjiiS_S__param_9];
	cvta.to.global.u64 	%rd16, %rd15;
	mov.u32 	%r11, %ctaid.x;
	mov.u32 	%r12, %ntid.x;
	mov.u32 	%r13, %tid.x;
	mad.lo.s32 	%r1, %r11, %r12, %r13;
	mul.wide.u32 	%rd17, %r1, 4;
	add.s64 	%rd1, %rd16, %rd17;
	ld.global.u32 	%r14, [%rd1];
	setp.eq.s32 	%p1, %r14, 0;
	@%p1 bra 	$L__BB8_7;
	cvta.to.global.u64 	%rd18, %rd8;
	cvta.to.global.u64 	%rd19, %rd13;
	mov.b32 	%r15, 0;
	st.global.u32 	[%rd1], %r15;
	add.s32 	%r16, %r1, 1;
	mul.wide.u32 	%rd20, %r16, 4;
	add.s64 	%rd2, %rd18, %rd20;
	ld.global.u32 	%r26, [%rd2];
	add.s64 	%rd22, %rd18, %rd17;
	ld.global.u32 	%r25, [%rd22];
	sub.s32 	%r4, %r26, %r25;
	ld.global.u32 	%r17, [%rd19];
	setp.le.s32 	%p2, %r4, %r17;
	@%p2 bra 	$L__BB8_7;
	cvta.to.global.u64 	%rd23, %rd14;
	ld.global.u32 	%r18, [%rd23];
	setp.ge.s32 	%p3, %r4, %r18;
	setp.le.s32 	%p4, %r26, %r25;
	or.pred  	%p5, %p3, %p4;
	@%p5 bra 	$L__BB8_7;
	cvta.to.global.u64 	%rd24, %rd11;
	add.s64 	%rd3, %rd24, %rd17;
	cvta.to.global.u64 	%rd4, %rd9;
	cvta.to.global.u64 	%rd5, %rd10;
	cvta.to.global.u64 	%rd6, %rd12;
$L__BB8_4:
	mul.wide.s32 	%rd26, %r25, 4;
	add.s64 	%rd27, %rd4, %rd26;
	ld.global.u32 	%r19, [%rd27];
	add.s64 	%rd28, %rd5, %rd26;
	ld.global.u32 	%r20, [%rd28];
	ld.global.u32 	%r21, [%rd3];
	add.s32 	%r7, %r21, %r20;
	mul.wide.s32 	%rd29, %r19, 4;
	add.s64 	%rd7, %rd6, %rd29;
	ld.global.u32 	%r22, [%rd7];
	setp.le.u32 	%p6, %r22, %r7;
	setp.eq.s32 	%p7, %r21, 2147483647;
	or.pred  	%p8, %p7, %p6;
	@%p8 bra 	$L__BB8_6;
	atom.global.cta.min.u32 	%r23, [%rd7], %r7;
	ld.global.u32 	%r26, [%rd2];
$L__BB8_6:
	add.s32 	%r25, %r25, 1;
	setp.lt.s32 	%p9, %r25, %r26;
	@%p9 bra 	$L__BB8_4;
$L__BB8_7:
	ret;

}
	// .globl	_Z10initializePiPjS_S_S_
.visible .entry _Z10initializePiPjS_S_S_(
	.param .u64 .ptr .align 1 _Z10initializePiPjS_S_S__param_0,
	.param .u64 .ptr .align 1 _Z10initializePiPjS_S_S__param_1,
	.param .u64 .ptr .align 1 _Z10initializePiPjS_S_S__param_2,
	.param .u64 .ptr .align 1 _Z10initializePiPjS_S_S__param_3,
	.param .u64 .ptr .align 1 _Z10initializePiPjS_S_S__param_4
)
{
	.reg .pred 	%p<3>;
	.reg .b32 	%r<14>;
	.reg .b64 	%rd<15>;

	ld.param.u64 	%rd6, [_Z10initializePiPjS_S_S__param_0];
	ld.param.u64 	%rd7, [_Z10initializePiPjS_S_S__param_1];
	ld.param.u64 	%rd8, [_Z10initializePiPjS_S_S__param_2];
	ld.param.u64 	%rd10, [_Z10initializePiPjS_S_S__param_3];
	ld.param.u64 	%rd9, [_Z10initializePiPjS_S_S__param_4];
	cvta.to.global.u64 	%rd1, %rd10;
	mov.u32 	%r1, %ntid.x;
	mov.u32 	%r6, %ctaid.x;
	mov.u32 	%r7, %tid.x;
	mad.lo.s32 	%r13, %r1, %r6, %r7;
	ld.global.u32 	%r8, [%rd1];
	setp.ge.s32 	%p1, %r13, %r8;
	@%p1 bra 	$L__BB9_3;
	mov.u32 	%r9, %nctaid.x;
	mul.lo.s32 	%r3, %r1, %r9;
	cvta.to.global.u64 	%rd2, %rd9;
	cvta.to.global.u64 	%rd3, %rd6;
	cvta.to.global.u64 	%rd4, %rd7;
	cvta.to.global.u64 	%rd5, %rd8;
$L__BB9_2:
	ld.global.u32 	%r10, [%rd2];
	mul.wide.u32 	%rd11, %r13, 4;
	add.s64 	%rd12, %rd3, %rd11;
	st.global.u32 	[%rd12], %r10;
	add.s64 	%rd13, %rd4, %rd11;
	st.global.u32 	[%rd13], %r10;
	add.s64 	%rd14, %rd5, %rd11;
	mov.b32 	%r11, 0;
	st.global.u32 	[%rd14], %r11;
	add.s32 	%r13, %r13, %r3;
	ld.global.u32 	%r12, [%rd1];
	setp.lt.s32 	%p2, %r13, %r12;
	@%p2 bra 	$L__BB9_2;
$L__BB9_3:
	bar.sync 	0;
	ret;

}


// ===== COMPILED SASS (sm_100) =====

	.target	sm_100

	.elftype	@"ET_EXEC"


//--------------------- .note.nv.tkinfo           --------------------------
	.section	.note.nv.tkinfo,"",@"SHT_NOTE"
	.sectionflags	@"SHF_NOTE_NV_TKINFO"
	.tkinfo
        /*0018*/ 	.word	0x00000002
        /*0030*/ 	.string	""
        /*0030*/ 	.string	"ptxas"
        /*0030*/ 	.string	"Cuda compilation tools, release 13.0, V13.0.88"
        /*0030*/ 	.string	"Build cuda_13.0.r13.0/compiler.36424714_0"
        /*0030*/ 	.string	"-arch sm_100 -m 64 "



//--------------------- .note.nv.cuinfo           --------------------------
	.section	.note.nv.cuinfo,"",@"SHT_NOTE"
	.sectionflags	@"SHF_NOTE_NV_CUINFO"
        /*0018*/ 	.short	0x0002
        /*001a*/ 	.short	0x0064
        /*001c*/ 	.short	0x0082
	.zero		2


//--------------------- .nv.info                  --------------------------
	.section	.nv.info,"",@"SHT_CUDA_INFO"
	.align	4


	//----- nvinfo : EIATTR_REGCOUNT
	.align		4
        /*0000*/ 	.byte	0x04, 0x2f
        /*0002*/ 	.short	(.L_1 - .L_0)
	.align		4
.L_0:
        /*0004*/ 	.word	index@(CUDA_SSSP_KERNEL1)
        /*0008*/ 	.word	0x0000001a


	//----- nvinfo : EIATTR_FRAME_SIZE
	.align		4
.L_1:
        /*000c*/ 	.byte	0x04, 0x11
        /*000e*/ 	.short	(.L_3 - .L_2)
	.align		4
.L_2:
        /*0010*/ 	.word	index@(CUDA_SSSP_KERNEL1)
        /*0014*/ 	.word	0x00000000


	//----- nvinfo : EIATTR_REGCOUNT
	.align		4
.L_3:
        /*0018*/ 	.byte	0x04, 0x2f
        /*001a*/ 	.short	(.L_5 - .L_4)
	.align		4
.L_4:
        /*001c*/ 	.word	index@(_Z23CUDA_SSSP_KERNEL1_BlockPiS_S_S_S_Pjii)
        /*0020*/ 	.word	0x0000001a


	//----- nvinfo : EIATTR_FRAME_SIZE
	.align		4
.L_5:
        /*0024*/ 	.byte	0x04, 0x11
        /*0026*/ 	.short	(.L_7 - .L_6)
	.align		4
.L_6:
        /*0028*/ 	.word	index@(_Z23CUDA_SSSP_KERNEL1_BlockPiS_S_S_S_Pjii)
        /*002c*/ 	.word	0x00000000


	//----- nvinfo : EIATTR_REGCOUNT
	.align		4
.L_7:
        /*0030*/ 	.byte	0x04, 0x2f
        /*0032*/ 	.short	(.L_9 - .L_8)
	.align		4
.L_8:
        /*0034*/ 	.word	index@(_Z17CUDA_SSSP_KERNEL2PiS_S_S_S_Pj)
        /*0038*/ 	.word	0x00000010


	//----- nvinfo : EIATTR_FRAME_SIZE
	.align		4
.L_9:
        /*003c*/ 	.byte	0x04, 0x11
        /*003e*/ 	.short	(.L_11 - .L_10)
	.align		4
.L_10:
        /*0040*/ 	.word	index@(_Z17CUDA_SSSP_KERNEL2PiS_S_S_S_Pj)
        /*0044*/ 	.word	0x00000000


	//----- nvinfo : EIATTR_REGCOUNT
	.align		4
.L_11:
        /*0048*/ 	.byte	0x04, 0x2f
        /*004a*/ 	.short	(.L_13 - .L_12)
	.align		4
.L_12:
        /*004c*/ 	.word	index@(_Z27CUDA_SSSP_KERNEL1_MoreEdgesPiS_S_S_S_PjiiS_)
        /*0050*/ 	.word	0x0000001a


	//----- nvinfo : EIATTR_FRAME_SIZE
	.align		4
.L_13:
        /*0054*/ 	.byte	0x04, 0x11
        /*0056*/ 	.short	(.L_15 - .L_14)
	.align		4
.L_14:
        /*0058*/ 	.word	index@(_Z27CUDA_SSSP_KERNEL1_MoreEdgesPiS_S_S_S_PjiiS_)
        /*005c*/ 	.word	0x00000000


	//----- nvinfo : EIATTR_REGCOUNT
	.align		4
.L_15:
        /*0060*/ 	.byte	0x04, 0x2f
        /*0062*/ 	.short	(.L_17 - .L_16)
	.align		4
.L_16:
        /*0064*/ 	.word	index@(_Z33CUDA_SSSP_KERNEL1_MoreEdges_BlockPiS_S_S_S_PjiiS_)
        /*0068*/ 	.word	0x0000001a


	//----- nvinfo : EIATTR_FRAME_SIZE
	.align		4
.L_17:
        /*006c*/ 	.byte	0x04, 0x11
        /*006e*/ 	.short	(.L_19 - .L_18)
	.align		4
.L_18:
        /*0070*/ 	.word	index@(_Z33CUDA_SSSP_KERNEL1_MoreEdges_BlockPiS_S_S_S_PjiiS_)
        /*0074*/ 	.word	0x00000000


	//----- nvinfo : EIATTR_REGCOUNT
	.align		4
.L_19:
        /*0078*/ 	.byte	0x04, 0x2f
        /*007a*/ 	.short	(.L_21 - .L_20)
	.align		4
.L_20:
        /*007c*/ 	.word	index@(_Z27CUDA_SSSP_KERNEL1_LessEdgesPiS_S_S_S_PjiiS_)
        /*0080*/ 	.word	0x0000001a


	//----- nvinfo : EIATTR_FRAME_SIZE
	.align		4
.L_21:
        /*0084*/ 	.byte	0x04, 0x11
        /*0086*/ 	.short	(.L_23 - .L_22)
	.align		4
.L_22:
        /*0088*/ 	.word	index@(_Z27CUDA_SSSP_KERNEL1_LessEdgesPiS_S_S_S_PjiiS_)
        /*008c*/ 	.word	0x00000000


	//----- nvinfo : EIATTR_REGCOUNT
	.align		4
.L_23:
        /*0090*/ 	.byte	0x04, 0x2f
        /*0092*/ 	.short	(.L_25 - .L_24)
	.align		4
.L_24:
        /*0094*/ 	.word	index@(_Z33CUDA_SSSP_KERNEL1_LessEdges_BlockPiS_S_S_S_PjiiS_)
        /*0098*/ 	.word	0x0000001a


	//----- nvinfo : EIATTR_FRAME_SIZE
	.align		4
.L_25:
        /*009c*/ 	.byte	0x04, 0x11
        /*009e*/ 	.short	(.L_27 - .L_26)
	.align		4
.L_26:
        /*00a0*/ 	.word	index@(_Z33CUDA_SSSP_KERNEL1_LessEdges_BlockPiS_S_S_S_PjiiS_)
        /*00a4*/ 	.word	0x00000000


	//----- nvinfo : EIATTR_REGCOUNT
	.align		4
.L_27:
        /*00a8*/ 	.byte	0x04, 0x2f
        /*00aa*/ 	.short	(.L_29 - .L_28)
	.align		4
.L_28:
        /*00ac*/ 	.word	index@(_Z31CUDA_SSSP_KERNEL1_MoreLessEdgesPiS_S_S_S_PjiiS_S_)
        /*00b0*/ 	.word	0x0000001a


	//----- nvinfo : EIATTR_FRAME_SIZE
	.align		4
.L_29:
        /*00b4*/ 	.byte	0x04, 0x11
        /*00b6*/ 	.short	(.L_31 - .L_30)
	.align		4
.L_30:
        /*00b8*/ 	.word	index@(_Z31CUDA_SSSP_KERNEL1_MoreLessEdgesPiS_S_S_S_PjiiS_S_)
        /*00bc*/ 	.word	0x00000000


	//----- nvinfo : EIATTR_REGCOUNT
	.align		4
.L_31:
        /*00c0*/ 	.byte	0x04, 0x2f
        /*00c2*/ 	.short	(.L_33 - .L_32)
	.align		4
.L_32:
        /*00c4*/ 	.word	index@(_Z37CUDA_SSSP_KERNEL1_MoreLessEdges_BlockPiS_S_S_S_PjiiS_S_)
        /*00c8*/ 	.word	0x0000001a


	//----- nvinfo : EIATTR_FRAME_SIZE
	.align		4
.L_33:
        /*00cc*/ 	.byte	0x04, 0x11
        /*00ce*/ 	.short	(.L_35 - .L_34)
	.align		4
.L_34:
        /*00d0*/ 	.word	index@(_Z37CUDA_SSSP_KERNEL1_MoreLessEdges_BlockPiS_S_S_S_PjiiS_S_)
        /*00d4*/ 	.word	0x00000000


	//----- nvinfo : EIATTR_REGCOUNT
	.align		4
.L_35:
        /*00d8*/ 	.byte	0x04, 0x2f
        /*00da*/ 	.short	(.L_37 - .L_36)
	.align		4
.L_36:
        /*00dc*/ 	.word	index@(_Z10initializePiPjS_S_S_)
        /*00e0*/ 	.word	0x0000001a


	//----- nvinfo : EIATTR_FRAME_SIZE
	.align		4
.L_37:
        /*00e4*/ 	.byte	0x04, 0x11
        /*00e6*/ 	.short	(.L_39 - .L_38)
	.align		4
.L_38:
        /*00e8*/ 	.word	index@(_Z10initializePiPjS_S_S_)
        /*00ec*/ 	.word	0x00000000


	//----- nvinfo : EIATTR_MIN_STACK_SIZE
	.align		4
.L_39:
        /*00f0*/ 	.byte	0x04, 0x12
        /*00f2*/ 	.short	(.L_41 - .L_40)
	.align		4
.L_40:
        /*00f4*/ 	.word	index@(_Z10initializePiPjS_S_S_)
        /*00f8*/ 	.word	0x00000000


	//----- nvinfo : EIATTR_MIN_STACK_SIZE
	.align		4
.L_41:
        /*00fc*/ 	.byte	0x04, 0x12
        /*00fe*/ 	.short	(.L_43 - .L_42)
	.align		4
.L_42:
        /*0100*/ 	.word	index@(_Z37CUDA_SSSP_KERNEL1_MoreLessEdges_BlockPiS_S_S_S_PjiiS_S_)
        /*0104*/ 	.word	0x00000000


	//----- nvinfo : EIATTR_MIN_STACK_SIZE
	.align		4
.L_43:
        /*0108*/ 	.byte	0x04, 0x12
        /*010a*/ 	.short	(.L_45 - .L_44)
	.align		4
.L_44:
        /*010c*/ 	.word	index@(_Z31CUDA_SSSP_KERNEL1_MoreLessEdgesPiS_S_S_S_PjiiS_S_)
        /*0110*/ 	.word	0x00000000


	//----- nvinfo : EIATTR_MIN_STACK_SIZE
	.align		4
.L_45:
        /*0114*/ 	.byte	0x04, 0x12
        /*0116*/ 	.short	(.L_47 - .L_46)
	.align		4
.L_46:
        /*0118*/ 	.word	index@(_Z33CUDA_SSSP_KERNEL1_LessEdges_BlockPiS_S_S_S_PjiiS_)
        /*011c*/ 	.word	0x00000000


	//----- nvinfo : EIATTR_MIN_STACK_SIZE
	.align		4
.L_47:
        /*0120*/ 	.byte	0x04, 0x12
        /*0122*/ 	.short	(.L_49 - .L_48)
	.align		4
.L_48:
        /*0124*/ 	.word	index@(_Z27CUDA_SSSP_KERNEL1_LessEdgesPiS_S_S_S_PjiiS_)
        /*0128*/ 	.word	0x00000000


	//----- nvinfo : EIATTR_MIN_STACK_SIZE
	.align		4
.L_49:
        /*012c*/ 	.byte	0x04, 0x12
        /*012e*/ 	.short	(.L_51 - .L_50)
	.align		4
.L_50:
        /*0130*/ 	.word	index@(_Z33CUDA_SSSP_KERNEL1_MoreEdges_BlockPiS_S_S_S_PjiiS_)
        /*0134*/ 	.word	0x00000000


	//----- nvinfo : EIATTR_MIN_STACK_SIZE
	.align		4
.L_51:
        /*0138*/ 	.byte	0x04, 0x12
        /*013a*/ 	.short	(.L_53 - .L_52)
	.align		4
.L_52:
        /*013c*/ 	.word	index@(_Z27CUDA_SSSP_KERNEL1_MoreEdgesPiS_S_S_S_PjiiS_)
        /*0140*/ 	.word	0x00000000


	//----- nvinfo : EIATTR_MIN_STACK_SIZE
	.align		4
.L_53:
        /*0144*/ 	.byte	0x04, 0x12
        /*0146*/ 	.short	(.L_55 - .L_54)
	.align		4
.L_54:
        /*0148*/ 	.word	index@(_Z17CUDA_SSSP_KERNEL2PiS_S_S_S_Pj)
        /*014c*/ 	.word	0x00000000


	//----- nvinfo : EIATTR_MIN_STACK_SIZE
	.align		4
.L_55:
        /*0150*/ 	.byte	0x04, 0x12
        /*0152*/ 	.short	(.L_57 - .L_56)
	.align		4
.L_56:
        /*0154*/ 	.word	index@(_Z23CUDA_SSSP_KERNEL1_BlockPiS_S_S_S_Pjii)
        /*0158*/ 	.word	0x00000000


	//----- nvinfo : EIATTR_MIN_STACK_SIZE
	.align		4
.L_57:
        /*015c*/ 	.byte	0x04, 0x12
        /*015e*/ 	.short	(.L_59 - .L_58)
	.align		4
.L_58:
        /*0160*/ 	.word	index@(CUDA_SSSP_KERNEL1)
        /*0164*/ 	.word	0x00000000
.L_59:


//--------------------- .nv.compat                --------------------------
	.section	.nv.compat,"",@"SHT_CUDA_COMPAT_INFO"
	.align	4
        /*0000*/ 	.byte	0x02, 0x09, 0x00, 0x00, 0x02, 0x02, 0x01, 0x00, 0x02, 0x05, 0x05, 0x00, 0x03, 0x07, 0x01, 0x01
        /*0010*/ 	.byte	0x02, 0x03, 0x00, 0x00, 0x02, 0x06, 0x01, 0x00, 0x04, 0x0b, 0x08, 0x00, 0x09, 0x00, 0x00, 0x00
        /*0020*/ 	.byte	0x00, 0x00, 0x00, 0x00


//--------------------- .nv.info._Z10initializePiPjS_S_S_ --------------------------
	.section	.nv.info._Z10initializePiPjS_S_S_,"",@"SHT_CUDA_INFO"
	.sectionflags	@""
	.align	4


	//----- nvinfo : EIATTR_CUDA_API_VERSION
	.align		4
        /*0000*/ 	.byte	0x04, 0x37
        /*0002*/ 	.short	(.L_61 - .L_60)
.L_60:
        /*0004*/ 	.word	0x00000082


	//----- nvinfo : EIATTR_KPARAM_INFO
	.align		4
.L_61:
        /*0008*/ 	.byte	0x04, 0x17
        /*000a*/ 	.short	(.L_63 - .L_62)
.L_62:
        /*000c*/ 	.word	0x00000000
        /*0010*/ 	.short	0x0004
        /*0012*/ 	.short	0x0020
        /*0014*/ 	.byte	0x00, 0xf5, 0x21, 0x00


	//----- nvinfo : EIATTR_KPARAM_INFO
	.align		4
.L_63:
        /*0018*/ 	.byte	0x04, 0x17
        /*001a*/ 	.short	(.L_65 - .L_64)
.L_64:
        /*001c*/ 	.word	0x00000000
        /*0020*/ 	.short	0x0003
        /*0022*/ 	.short	0x0018
        /*0024*/ 	.byte	0x00, 0xf5, 0x21, 0x00


	//----- nvinfo : EIATTR_KPARAM_INFO
	.align		4
.L_65:
        /*0028*/ 	.byte	0x04, 0x17
        /*002a*/ 	.short	(.L_67 - .L_66)
.L_66:
        /*002c*/ 	.word	0x00000000
        /*0030*/ 	.short	0x0002
        /*0032*/ 	.short	0x0010
        /*0034*/ 	.byte	0x00, 0xf5, 0x21, 0x00


	//----- nvinfo : EIATTR_KPARAM_INFO
	.align		4
.L_67:
        /*0038*/ 	.byte	0x04, 0x17
        /*003a*/ 	.short	(.L_69 - .L_68)
.L_68:
        /*003c*/ 	.word	0x00000000
        /*0040*/ 	.short	0x0001
        /*0042*/ 	.short	0x0008
        /*0044*/ 	.byte	0x00, 0xf5, 0x21, 0x00


	//----- nvinfo : EIATTR_KPARAM_INFO
	.align		4
.L_69:
        /*0048*/ 	.byte	0x04, 0x17
        /*004a*/ 	.short	(.L_71 - .L_70)
.L_70:
        /*004c*/ 	.word	0x00000000
        /*0050*/ 	.short	0x0000
        /*0052*/ 	.short	0x0000
        /*0054*/ 	.byte	0x00, 0xf5, 0x21, 0x00


	//----- nvinfo : EIATTR_SPARSE_MMA_MASK
	.align		4
.L_71:
        /*0058*/ 	.byte	0x03, 0x50
        /*005a*/ 	.short	0x0000


	//----- nvinfo : EIATTR_MAXREG_COUNT
	.align		4
        /*005c*/ 	.byte	0x03, 0x1b
        /*005e*/ 	.short	0x00ff


	//----- nvinfo : EIATTR_NUM_BARRIERS
	.align		4
        /*0060*/ 	.byte	0x02, 0x4c
        /*0062*/ 	.byte	0x01
	.zero		1


	//----- nvinfo : EIATTR_MERCURY_ISA_VERSION
	.align		4
        /*0064*/ 	.byte	0x03, 0x5f
        /*0066*/ 	.short	0x0101


	//----- nvinfo : EIATTR_VRC_CTA_INIT_COUNT
	.align		4
        /*0068*/ 	.byte	0x02, 0x4a
	.zero		1
	.zero		1


	//----- nvinfo : EIATTR_EXIT_INSTR_OFFSETS
	.align		4
        /*006c*/ 	.byte	0x04, 0x1c
        /*006e*/ 	.short	(.L_73 - .L_72)


	//   ....[0]....
.L_72:
        /*0070*/ 	.word	0x000001e0


	//----- nvinfo : EIATTR_CRS_STACK_SIZE
	.align		4
.L_73:
        /*0074*/ 	.byte	0x04, 0x1e
        /*0076*/ 	.short	(.L_75 - .L_74)
.L_74:
        /*0078*/ 	.word	0x00000000


	//----- nvinfo : EIATTR_CBANK_PARAM_SIZE
	.align		4
.L_75:
        /*007c*/ 	.byte	0x03, 0x19
        /*007e*/ 	.short	0x0028


	//----- nvinfo : EIATTR_PARAM_CBANK
	.align		4
        /*0080*/ 	.byte	0x04, 0x0a
        /*0082*/ 	.short	(.L_77 - .L_76)
	.align		4
.L_76:
        /*0084*/ 	.word	index@(.nv.constant0._Z10initializePiPjS_S_S_)
        /*0088*/ 	.short	0x0380
        /*008a*/ 	.short	0x0028


	//----- nvinfo : EIATTR_SW_WAR
	.align		4
.L_77:
        /*008c*/ 	.byte	0x04, 0x36
        /*008e*/ 	.short	(.L_79 - .L_78)
.L_78:
        /*0090*/ 	.word	0x00000008
.L_79:


//--------------------- .nv.info._Z37CUDA_SSSP_KERNEL1_MoreLessEdges_BlockPiS_S_S_S_PjiiS_S_ --------------------------
	.section	.nv.info._Z37CUDA_SSSP_KERNEL1_MoreLessEdges_BlockPiS_S_S_S_PjiiS_S_,"",@"SHT_CUDA_INFO"
	.sectionflags	@""
	.align	4


	//----- nvinfo : EIATTR_CUDA_API_VERSION
	.align		4
        /*0000*/ 	.byte	0x04, 0x37
        /*0002*/ 	.short	(.L_81 - .L_80)
.L_80:
        /*0004*/ 	.word	0x00000082


	//----- nvinfo : EIATTR_KPARAM_INFO
	.align		4
.L_81:
        /*0008*/ 	.byte	0x04, 0x17
        /*000a*/ 	.short	(.L_83 - .L_82)
.L_82:
        /*000c*/ 	.word	0x00000000
        /*0010*/ 	.short	0x0009
        /*0012*/ 	.short	0x0040
        /*0014*/ 	.byte	0x00, 0xf5, 0x21, 0x00


	//----- nvinfo : EIATTR_KPARAM_INFO
	.align		4
.L_83:
        /*0018*/ 	.byte	0x04, 0x17
        /*001a*/ 	.short	(.L_85 - .L_84)
.L_84:
        /*001c*/ 	.word	0x00000000
        /*0020*/ 	.short	0x0008
        /*0022*/ 	.short	0x0038
        /*0024*/ 	.byte	0x00, 0xf5, 0x21, 0x00


	//----- nvinfo : EIATTR_KPARAM_INFO
	.align		4
.L_85:
        /*0028*/ 	.byte	0x04, 0x17
        /*002a*/ 	.short	(.L_87 - .L_86)
.L_86:
        /*002c*/ 	.word	0x00000000
        /*0030*/ 	.short	0x0007
        /*0032*/ 	.short	0x0034
        /*0034*/ 	.byte	0x00, 0xf0, 0x11, 0x00


	//----- nvinfo : EIATTR_KPARAM_INFO
	.align		4
.L_87:
        /*0038*/ 	.byte	0x04, 0x17
        /*003a*/ 	.short	(.L_89 - .L_88)
.L_88:
        /*003c*/ 	.word	0x00000000
        /*0040*/ 	.short	0x0006
        /*0042*/ 	.short	0x0030
        /*0044*/ 	.byte	0x00, 0xf0, 0x11, 0x00


	//----- nvinfo : EIATTR_KPARAM_INFO
	.align		4
.L_89:
        /*0048*/ 	.byte	0x04, 0x17
        /*004a*/ 	.short	(.L_91 - .L_90)
.L_90:
        /*004c*/ 	.word	0x00000000
        /*0050*/ 	.short	0x0005
        /*0052*/ 	.short	0x0028
        /*0054*/ 	.byte	0x00, 0xf5, 0x21, 0x00


	//----- nvinfo : EIATTR_KPARAM_INFO
	.align		4
.L_91:
        /*0058*/ 	.byte	0x04, 0x17
        /*005a*/ 	.short	(.L_93 - .L_92)
.L_92:
        /*005c*/ 	.word	0x00000000
        /*0060*/ 	.short	0x0004
        /*0062*/ 	.short	0x0020
        /*0064*/ 	.byte	0x00, 0xf5, 0x21, 0x00


	//----- nvinfo : EIATTR_KPARAM_INFO
	.align		4
.L_93:
        /*0068*/ 	.byte	0x04, 0x17
        /*006a*/ 	.short	(.L_95 - .L_94)
.L_94:
        /*006c*/ 	.word	0x00000000
        /*0070*/ 	.short	0x0003
        /*0072*/ 	.short	0x0018
        /*0074*/ 	.byte	0x00, 0xf5, 0x21, 0x00


	//----- nvinfo : EIATTR_KPARAM_INFO
	.align		4
.L_95:
        /*0078*/ 	.byte	0x04, 0x17
        /*007a*/ 	.short	(.L_97 - .L_96)
.L_96:
        /*007c*/ 	.word	0x00000000
        /*0080*/ 	.short	0x0002
        /*0082*/ 	.short	0x0010
        /*0084*/ 	.byte	0x00, 0xf5, 0x21, 0x00


	//----- nvinfo : EIATTR_KPARAM_INFO
	.align		4
.L_97:
        /*0088*/ 	.byte	0x04, 0x17
        /*008a*/ 	.short	(.L_99 - .L_98)
.L_98:
        /*008c*/ 	.word	0x00000000
        /*0090*/ 	.short	0x0001
        /*0092*/ 	.short	0x0008
        /*0094*/ 	.byte	0x00, 0xf5, 0x21, 0x00


	//----- nvinfo : EIATTR_KPARAM_INFO
	.align		4
.L_99:
        /*0098*/ 	.byte	0x04, 0x17
        /*009a*/ 	.short	(.L_101 - .L_100)
.L_100:
        /*009c*/ 	.word	0x00000000
        /*00a0*/ 	.short	0x0000
        /*00a2*/ 	.short	0x0000
        /*00a4*/ 	.byte	0x00, 0xf5, 0x21, 0x00


	//----- nvinfo : EIATTR_SPARSE_MMA_MASK
	.align		4
.L_101:
        /*00a8*/ 	.byte	0x03, 0x50
        /*00aa*/ 	.short	0x0000


	//----- nvinfo : EIATTR_MAXREG_COUNT
	.align		4
        /*00ac*/ 	.byte	0x03, 0x1b
        /*00ae*/ 	.short	0x00ff


	//----- nvinfo : EIATTR_MERCURY_ISA_VERSION
	.align		4
        /*00b0*/ 	.byte	0x03, 0x5f
        /*00b2*/ 	.short	0x0101


	//----- nvinfo : EIATTR_VRC_CTA_INIT_COUNT
	.align		4
        /*00b4*/ 	.byte	0x02, 0x4a
	.zero		1
	.zero		1


	//----- nvinfo : EIATTR_EXIT_INSTR_OFFSETS
	.align		4
        /*00b8*/ 	.byte	0x04, 0x1c
        /*00ba*/ 	.short	(.L_103 - .L_102)


	//   ....[0]....
.L_102:
        /*00bc*/ 	.word	0x000000a0


	//   ....[1]....
        /*00c0*/ 	.word	0x00000160


	//   ....[2]....
        /*00c4*/ 	.word	0x000001d0


	//   ....[3]....
        /*00c8*/ 	.word	0x00000350


	//----- nvinfo : EIATTR_CRS_STACK_SIZE
	.align		4
.L_103:
        /*00cc*/ 	.byte	0x04, 0x1e
        /*00ce*/ 	.short	(.L_105 - .L_104)
.L_104:
        /*00d0*/ 	.word	0x00000000


	//----- nvinfo : EIATTR_CBANK_PARAM_SIZE
	.align		4
.L_105:
        /*00d4*/ 	.byte	0x03, 0x19
        /*00d6*/ 	.short	0x0048


	//----- nvinfo : EIATTR_PARAM_CBANK
	.align		4
        /*00d8*/ 	.byte	0x04, 0x0a
        /*00da*/ 	.short	(.L_107 - .L_106)
	.align		4
.L_106:
        /*00dc*/ 	.word	index@(.nv.constant0._Z37CUDA_SSSP_KERNEL1_MoreLessEdges_BlockPiS_S_S_S_PjiiS_S_)
        /*00e0*/ 	.short	0x0380
        /*00e2*/ 	.short	0x0048


	//----- nvinfo : EIATTR_SW_WAR
	.align		4
.L_107:
        /*00e4*/ 	.byte	0x04, 0x36
        /*00e6*/ 	.short	(.L_109 - .L_108)
.L_108:
        /*00e8*/ 	.word	0x00000008
.L_109:


//--------------------- .nv.info._Z31CUDA_SSSP_KERNEL1_MoreLessEdgesPiS_S_S_S_PjiiS_S_ --------------------------
	.section	.nv.info._Z31CUDA_SSSP_KERNEL1_MoreLessEdgesPiS_S_S_S_PjiiS_S_,"",@"SHT_CUDA_INFO"
	.sectionflags	@""
	.align	4


	//----- nvinfo : EIATTR_CUDA_API_VERSION
	.align		4
        /*0000*/ 	.byte	0x04, 0x37
        /*0002*/ 	.short	(.L_111 - .L_110)
.L_110:
        /*0004*/ 	.word	0x00000082


	//----- nvinfo : EIATTR_KPARAM_INFO
	.align		4
.L_111:
        /*0008*/ 	.byte	0x04, 0x17
        /*000a*/ 	.short	(.L_113 - .L_112)
.L_112:
        /*000c*/ 	.word	0x00000000
        /*0010*/ 	.short	0x0009
        /*0012*/ 	.short	0x0040
        /*0014*/ 	.byte	0x00, 0xf5, 0x21, 0x00


	//----- nvinfo : EIATTR_KPARAM_INFO
	.align		4
.L_113:
        /*0018*/ 	.byte	0x04, 0x17
        /*001a*/ 	.short	(.L_115 - .L_114)
.L_114:
        /*001c*/ 	.word	0x00000000
        /*0020*/ 	.short	0x0008
        /*0022*/ 	.short	0x0038
        /*0024*/ 	.byte	0x00, 0xf5, 0x21, 0x00


	//----- nvinfo : EIATTR_KPARAM_INFO
	.align		4
.L_115:
        /*0028*/ 	.byte	0x04, 0x17
        /*002a*/ 	.short	(.L_117 - .L_116)
.L_116:
        /*002c*/ 	.word	0x00000000
        /*0030*/ 	.short	0x0007
        /*0032*/ 	.short	0x0034
        /*0034*/ 	.byte	0x00, 0xf0, 0x11, 0x00


	//----- nvinfo : EIATTR_KPARAM_INFO
	.align		4
.L_117:
        /*0038*/ 	.byte	0x04, 0x17
        /*003a*/ 	.short	(.L_119 - .L_118)
.L_118:
        /*003c*/ 	.word	0x00000000
        /*0040*/ 	.short	0x0006
        /*0042*/ 	.short	0x0030
        /*0044*/ 	.byte	0x00, 0xf0, 0x11, 0x00


	//----- nvinfo : EIATTR_KPARAM_INFO
	.align		4
.L_119:
        /*0048*/ 	.byte	0x04, 0x17
        /*004a*/ 	.short	(.L_121 - .L_120)
.L_120:
        /*004c*/ 	.word	0x00000000
        /*0050*/ 	.short	0x0005
        /*0052*/ 	.short	0x0028
        /*0054*/ 	.byte	0x00, 0xf5, 0x21, 0x00


	//----- nvinfo : EIATTR_KPARAM_INFO
	.align		4
.L_121:
        /*0058*/ 	.byte	0x04, 0x17
        /*005a*/ 	.short	(.L_123 - .L_122)
.L_122:
        /*005c*/ 	.word	0x00000000
        /*0060*/ 	.short	0x0004
        /*0062*/ 	.short	0x0020
        /*0064*/ 	.byte	0x00, 0xf5, 0x21, 0x00


	//----- nvinfo : EIATTR_KPARAM_INFO
	.align		4
.L_123:
        /*0068*/ 	.byte	0x04, 0x17
        /*006a*/ 	.short	(.L_125 - .L_124)
.L_124:
        /*006c*/ 	.word	0x00000000
        /*0070*/ 	.short	0x0003
        /*0072*/ 	.short	0x0018
        /*0074*/ 	.byte	0x00, 0xf5, 0x21, 0x00


	//----- nvinfo : EIATTR_KPARAM_INFO
	.align		4
.L_125:
        /*0078*/ 	.byte	0x04, 0x17
        /*007a*/ 	.short	(.L_127 - .L_126)
.L_126:
        /*007c*/ 	.word	0x00000000
        /*0080*/ 	.short	0x0002
        /*0082*/ 	.short	0x0010
        /*0084*/ 	.byte	0x00, 0xf5, 0x21, 0x00


	//----- nvinfo : EIATTR_KPARAM_INFO
	.align		4
.L_127:
        /*0088*/ 	.byte	0x04, 0x17
        /*008a*/ 	.short	(.L_129 - .L_128)
.L_128:
        /*008c*/ 	.word	0x00000000
        /*0090*/ 	.short	0x0001
        /*0092*/ 	.short	0x0008
        /*0094*/ 	.byte	0x00, 0xf5, 0x21, 0x00


	//----- nvinfo : EIATTR_KPARAM_INFO
	.align		4
.L_129:
        /*0098*/ 	.byte	0x04, 0x17
        /*009a*/ 	.short	(.L_131 - .L_130)
.L_130:
        /*009c*/ 	.word	0x00000000
        /*00a0*/ 	.short	0x0000
        /*00a2*/ 	.short	0x0000
        /*00a4*/ 	.byte	0x00, 0xf5, 0x21, 0x00


	//----- nvinfo : EIATTR_SPARSE_MMA_MASK
	.align		4
.L_131:
        /*00a8*/ 	.byte	0x03, 0x50
        /*00aa*/ 	.short	0x0000


	//----- nvinfo : EIATTR_MAXREG_COUNT
	.align		4
        /*00ac*/ 	.byte	0x03, 0x1b
        /*00ae*/ 	.short	0x00ff


	//----- nvinfo : EIATTR_MERCURY_ISA_VERSION
	.align		4
        /*00b0*/ 	.byte	0x03, 0x5f
        /*00b2*/ 	.short	0x0101


	//----- nvinfo : EIATTR_VRC_CTA_INIT_COUNT
	.align		4
        /*00b4*/ 	.byte	0x02, 0x4a
	.zero		1
	.zero		1


	//----- nvinfo : EIATTR_EXIT_INSTR_OFFSETS
	.align		4
        /*00b8*/ 	.byte	0x04, 0x1c
        /*00ba*/ 	.short	(.L_133 - .L_132)


	//   ....[0]....
.L_132:
        /*00bc*/ 	.word	0x000000a0


	//   ....[1]....
        /*00c0*/ 	.word	0x00000160


	//   ....[2]....
        /*00c4*/ 	.word	0x000001d0


	//   ....[3]....
        /*00c8*/ 	.word	0x00000350


	//----- nvinfo : EIATTR_CRS_STACK_SIZE
	.align		4
.L_133:
        /*00cc*/ 	.byte	0x04, 0x1e
        /*00ce*/ 	.short	(.L_135 - .L_134)
.L_134:
        /*00d0*/ 	.word	0x00000000


	//----- nvinfo : EIATTR_CBANK_PARAM_SIZE
	.align		4
.L_135:
        /*00d4*/ 	.byte	0x03, 0x19
        /*00d6*/ 	.short	0x0048


	//----- nvinfo : EIATTR_PARAM_CBANK
	.align		4
        /*00d8*/ 	.byte	0x04, 0x0a
        /*00da*/ 	.short	(.L_137 - .L_136)
	.align		4
.L_136:
        /*00dc*/ 	.word	index@(.nv.constant0._Z31CUDA_SSSP_KERNEL1_MoreLessEdgesPiS_S_S_S_PjiiS_S_)
        /*00e0*/ 	.short	0x0380
        /*00e2*/ 	.short	0x0048


	//----- nvinfo : EIATTR_SW_WAR
	.align		4
.L_137:
        /*00e4*/ 	.byte	0x04, 0x36
        /*00e6*/ 	.short	(.L_139 - .L_138)
.L_138:
        /*00e8*/ 	.word	0x00000008
.L_139:


//--------------------- .nv.info._Z33CUDA_SSSP_KERNEL1_LessEdges_BlockPiS_S_S_S_PjiiS_ --------------------------
	.section	.nv.info._Z33CUDA_SSSP_KERNEL1_LessEdges_BlockPiS_S_S_S_PjiiS_,"",@"SHT_CUDA_INFO"
	.sectionflags	@""
	.align	4


	//----- nvinfo : EIATTR_CUDA_API_VERSION
	.align		4
        /*0000*/ 	.byte	0x04, 0x37
        /*0002*/ 	.short	(.L_141 - .L_140)
.L_140:
        /*0004*/ 	.word	0x00000082


	//----- nvinfo : EIATTR_KPARAM_INFO
	.align		4
.L_141:
        /*0008*/ 	.byte	0x04, 0x17
        /*000a*/ 	.short	(.L_143 - .L_142)
.L_142:
        /*000c*/ 	.word	0x00000000
        /*0010*/ 	.short	0x0008
        /*0012*/ 	.short	0x0038
        /*0014*/ 	.byte	0x00, 0xf5, 0x21, 0x00


	//----- nvinfo : EIATTR_KPARAM_INFO
	.align		4
.L_143:
        /*0018*/ 	.byte	0x04, 0x17
        /*001a*/ 	.short	(.L_145 - .L_144)
.L_144:
        /*001c*/ 	.word	0x00000000
        /*0020*/ 	.short	0x0007
        /*0022*/ 	.short	0x0034
        /*0024*/ 	.byte	0x00, 0xf0, 0x11, 0x00


	//----- nvinfo : EIATTR_KPARAM_INFO
	.align		4
.L_145:
        /*0028*/ 	.byte	0x04, 0x17
        /*002a*/ 	.short	(.L_147 - .L_146)
.L_146:
        /*002c*/ 	.word	0x00000000
        /*0030*/ 	.short	0x0006
        /*0032*/ 	.short	0x0030
        /*0034*/ 	.byte	0x00, 0xf0, 0x11, 0x00


	//----- nvinfo : EIATTR_KPARAM_INFO
	.align		4
.L_147:
        /*0038*/ 	.byte	0x04, 0x17
        /*003a*/ 	.short	(.L_149 - .L_148)
.L_148:
        /*003c*/ 	.word	0x00000000
        /*0040*/ 	.short	0x0005
        /*0042*/ 	.short	0x0028
        /*0044*/ 	.byte	0x00, 0xf5, 0x21, 0x00


	//----- nvinfo : EIATTR_KPARAM_INFO
	.align		4
.L_149:
        /*0048*/ 	.byte	0x04, 0x17
        /*004a*/ 	.short	(.L_151 - .L_150)
.L_150:
        /*004c*/ 	.word	0x00000000
        /*0050*/ 	.short	0x0004
        /*0052*/ 	.short	0x0020
        /*0054*/ 	.byte	0x00, 0xf5, 0x21, 0x00


	//----- nvinfo : EIATTR_KPARAM_INFO
	.align		4
.L_151:
        /*0058*/ 	.byte	0x04, 0x17
        /*005a*/ 	.short	(.L_153 - .L_152)
.L_152:
        /*005c*/ 	.word	0x00000000
        /*0060*/ 	.short	0x0003
        /*0062*/ 	.short	0x0018
        /*0064*/ 	.byte	0x00, 0xf5, 0x21, 0x00


	//----- nvinfo : EIATTR_KPARAM_INFO
	.align		4
.L_153:
        /*0068*/ 	.byte	0x04, 0x17
        /*006a*/ 	.short	(.L_155 - .L_154)
.L_154:
        /*006c*/ 	.word	0x00000000
        /*0070*/ 	.short	0x0002
        /*0072*/ 	.short	0x0010
        /*0074*/ 	.byte	0x00, 0xf5, 0x21, 0x00


	//----- nvinfo : EIATTR_KPARAM_INFO
	.align		4
.L_155:
        /*0078*/ 	.byte	0x04, 0x17
        /*007a*/ 	.short	(.L_157 - .L_156)
.L_156:
        /*007c*/ 	.word	0x00000000
        /*0080*/ 	.short	0x0001
        /*0082*/ 	.short	0x0008
        /*0084*/ 	.byte	0x00, 0xf5, 0x21, 0x00


	//----- nvinfo : EIATTR_KPARAM_INFO
	.align		4
.L_157:
        /*0088*/ 	.byte	0x04, 0x17
        /*008a*/ 	.short	(.L_159 - .L_158)
.L_158:
        /*008c*/ 	.word	0x00000000
        /*0090*/ 	.short	0x0000
        /*0092*/ 	.short	0x0000
        /*0094*/ 	.byte	0x00, 0xf5, 0x21, 0x00


	//----- nvinfo : EIATTR_SPARSE_MMA_MASK
	.align		4
.L_159:
        /*0098*/ 	.byte	0x03, 0x50
        /*009a*/ 	.short	0x0000


	//----- nvinfo : EIATTR_MAXREG_COUNT
	.align		4
        /*009c*/ 	.byte	0x03, 0x1b
        /*009e*/ 	.short	0x00ff


	//----- nvinfo : EIATTR_MERCURY_ISA_VERSION
	.align		4
        /*00a0*/ 	.byte	0x03, 0x5f
        /*00a2*/ 	.short	0x0101


	//----- nvinfo : EIATTR_VRC_CTA_INIT_COUNT
	.align		4
        /*00a4*/ 	.byte	0x02, 0x4a
	.zero		1
	.zero		1


	//----- nvinfo : EIATTR_EXIT_INSTR_OFFSETS
	.align		4
        /*00a8*/ 	.byte	0x04, 0x1c
        /*00aa*/ 	.short	(.L_161 - .L_160)


	//   ....[0]....
.L_160:
        /*00ac*/ 	.word	0x000000a0


	//   ....[1]....
        /*00b0*/ 	.word	0x00000170


	//   ....[2]....
        /*00b4*/ 	.word	0x00000300


	//----- nvinfo : EIATTR_CRS_STACK_SIZE
	.align		4
.L_161:
        /*00b8*/ 	.byte	0x04, 0x1e
        /*00ba*/ 	.short	(.L_163 - .L_162)
.L_162:
        /*00bc*/ 	.word	0x00000000


	//----- nvinfo : EIATTR_CBANK_PARAM_SIZE
	.align		4
.L_163:
        /*00c0*/ 	.byte	0x03, 0x19
        /*00c2*/ 	.short	0x0040


	//----- nvinfo : EIATTR_PARAM_CBANK
	.align		4
        /*00c4*/ 	.byte	0x04, 0x0a
        /*00c6*/ 	.short	(.L_165 - .L_164)
	.align		4
.L_164:
        /*00c8*/ 	.word	index@(.nv.constant0._Z33CUDA_SSSP_KERNEL1_LessEdges_BlockPiS_S_S_S_PjiiS_)
        /*00cc*/ 	.short	0x0380
        /*00ce*/ 	.short	0x0040


	//----- nvinfo : EIATTR_SW_WAR
	.align		4
.L_165:
        /*00d0*/ 	.byte	0x04, 0x36
        /*00d2*/ 	.short	(.L_167 - .L_166)
.L_166:
        /*00d4*/ 	.word	0x00000008
.L_167:


//--------------------- .nv.info._Z27CUDA_SSSP_KERNEL1_LessEdgesPiS_S_S_S_PjiiS_ --------------------------
	.section	.nv.info._Z27CUDA_SSSP_KERNEL1_LessEdgesPiS_S_S_S_PjiiS_,"",@"SHT_CUDA_INFO"
	.sectionflags	@""
	.align	4


	//----- nvinfo : EIATTR_CUDA_API_VERSION
	.align		4
        /*0000*/ 	.byte	0x04, 0x37
        /*0002*/ 	.short	(.L_169 - .L_168)
.L_168:
        /*0004*/ 	.word	0x00000082


	//----- nvinfo : EIATTR_KPARAM_INFO
	.align		4
.L_169:
        /*0008*/ 	.byte	0x04, 0x17
        /*000a*/ 	.short	(.L_171 - .L_170)
.L_170:
        /*000c*/ 	.word	0x00000000
        /*0010*/ 	.short	0x0008
        /*0012*/ 	.short	0x0038
        /*0014*/ 	.byte	0x00, 0xf5, 0x21, 0x00


	//----- nvinfo : EIATTR_KPARAM_INFO
	.align		4
.L_171:
        /*0018*/ 	.byte	0x04, 0x17
        /*001a*/ 	.short	(.L_173 - .L_172)
.L_172:
        /*001c*/ 	.word	0x00000000
        /*0020*/ 	.short	0x0007
        /*0022*/ 	.short	0x0034
        /*0024*/ 	.byte	0x00, 0xf0, 0x11, 0x00


	//----- nvinfo : EIATTR_KPARAM_INFO
	.align		4
.L_173:
        /*0028*/ 	.byte	0x04, 0x17
        /*002a*/ 	.short	(.L_175 - .L_174)
.L_174:
        /*002c*/ 	.word	0x00000000
        /*0030*/ 	.short	0x0006
        /*0032*/ 	.short	0x0030
        /*0034*/ 	.byte	0x00, 0xf0, 0x11, 0x00


	//----- nvinfo : EIATTR_KPARAM_INFO
	.align		4
.L_175:
        /*0038*/ 	.byte	0x04, 0x17
        /*003a*/ 	.short	(.L_177 - .L_176)
.L_176:
        /*003c*/ 	.word	0x00000000
        /*0040*/ 	.short	0x0005
        /*0042*/ 	.short	0x0028
        /*0044*/ 	.byte	0x00, 0xf5, 0x21, 0x00


	//----- nvinfo : EIATTR_KPARAM_INFO
	.align		4
.L_177:
        /*0048*/ 	.byte	0x04, 0x17
        /*004a*/ 	.short	(.L_179 - .L_178)
.L_178:
        /*004c*/ 	.word	0x00000000
        /*0050*/ 	.short	0x0004
        /*0052*/ 	.short	0x0020
        /*0054*/ 	.byte	0x00, 0xf5, 0x21, 0x00


	//----- nvinfo : EIATTR_KPARAM_INFO
	.align		4
.L_179:
        /*0058*/ 	.byte	0x04, 0x17
        /*005a*/ 	.short	(.L_181 - .L_180)
.L_180:
        /*005c*/ 	.word	0x00000000
        /*0060*/ 	.short	0x0003
        /*0062*/ 	.short	0x0018
        /*0064*/ 	.byte	0x00, 0xf5, 0x21, 0x00


	//----- nvinfo : EIATTR_KPARAM_INFO
	.align		4
.L_181:
        /*0068*/ 	.byte	0x04, 0x17
        /*006a*/ 	.short	(.L_183 - .L_182)
.L_182:
        /*006c*/ 	.word	0x00000000
        /*0070*/ 	.short	0x0002
        /*0072*/ 	.short	0x0010
        /*0074*/ 	.byte	0x00, 0xf5, 0x21, 0x00


	//----- nvinfo : EIATTR_KPARAM_INFO
	.align		4
.L_183:
        /*0078*/ 	.byte	0x04, 0x17
        /*007a*/ 	.short	(.L_185 - .L_184)
.L_184:
        /*007c*/ 	.word	0x00000000
        /*0080*/ 	.short	0x0001
        /*0082*/ 	.short	0x0008
        /*0084*/ 	.byte	0x00, 0xf5, 0x21, 0x00


	//----- nvinfo : EIATTR_KPARAM_INFO
	.align		4
.L_185:
        /*0088*/ 	.byte	0x04, 0x17
        /*008a*/ 	.short	(.L_187 - .L_186)
.L_186:
        /*008c*/ 	.word	0x00000000
        /*0090*/ 	.short	0x0000
        /*0092*/ 	.short	0x0000
        /*0094*/ 	.byte	0x00, 0xf5, 0x21, 0x00


	//----- nvinfo : EIATTR_SPARSE_MMA_MASK
	.align		4
.L_187:
        /*0098*/ 	.byte	0x03, 0x50
        /*009a*/ 	.short	0x0000


	//----- nvinfo : EIATTR_MAXREG_COUNT
	.align		4
        /*009c*/ 	.byte	0x03, 0x1b
        /*009e*/ 	.short	0x00ff


	//----- nvinfo : EIATTR_MERCURY_ISA_VERSION
	.align		4
        /*00a0*/ 	.byte	0x03, 0x5f
        /*00a2*/ 	.short	0x0101


	//----- nvinfo : EIATTR_VRC_CTA_INIT_COUNT
	.align		4
        /*00a4*/ 	.byte	0x02, 0x4a
	.zero		1
	.zero		1


	//----- nvinfo : EIATTR_EXIT_INSTR_OFFSETS
	.align		4
        /*00a8*/ 	.byte	0x04, 0x1c
        /*00aa*/ 	.short	(.L_189 - .L_188)


	//   ....[0]....
.L_188:
        /*00ac*/ 	.word	0x000000a0


	//   ....[1]....
        /*00b0*/ 	.word	0x00000170


	//   ....[2]....
        /*00b4*/ 	.word	0x00000300


	//----- nvinfo : EIATTR_CRS_STACK_SIZE
	.align		4
.L_189:
        /*00b8*/ 	.byte	0x04, 0x1e
        /*00ba*/ 	.short	(.L_191 - .L_190)
.L_190:
        /*00bc*/ 	.word	0x00000000


	//----- nvinfo : EIATTR_CBANK_PARAM_SIZE
	.align		4
.L_191:
        /*00c0*/ 	.byte	0x03, 0x19
        /*00c2*/ 	.short	0x0040


	//----- nvinfo : EIATTR_PARAM_CBANK
	.align		4
        /*00c4*/ 	.byte	0x04, 0x0a
        /*00c6*/ 	.short	(.L_193 - .L_192)
	.align		4
.L_192:
        /*00c8*/ 	.word	index@(.nv.constant0._Z27CUDA_SSSP_KERNEL1_LessEdgesPiS_S_S_S_PjiiS_)
        /*00cc*/ 	.short	0x0380
        /*00ce*/ 	.short	0x0040


	//----- nvinfo : EIATTR_SW_WAR
	.align		4
.L_193:
        /*00d0*/ 	.byte	0x04, 0x36
        /*00d2*/ 	.short	(.L_195 - .L_194)
.L_194:
        /*00d4*/ 	.word	0x00000008
.L_195:


//--------------------- .nv.info._Z33CUDA_SSSP_KERNEL1_MoreEdges_BlockPiS_S_S_S_PjiiS_ --------------------------
	.section	.nv.info._Z33CUDA_SSSP_KERNEL1_MoreEdges_BlockPiS_S_S_S_PjiiS_,"",@"SHT_CUDA_INFO"
	.sectionflags	@""
	.align	4


	//----- nvinfo : EIATTR_CUDA_API_VERSION
	.align		4
        /*0000*/ 	.byte	0x04, 0x37
        /*0002*/ 	.short	(.L_197 - .L_196)
.L_196:
        /*0004*/ 	.word	0x00000082


	//----- nvinfo : EIATTR_KPARAM_INFO
	.align		4
.L_197:
        /*0008*/ 	.byte	0x04, 0x17
        /*000a*/ 	.short	(.L_199 - .L_198)
.L_198:
        /*000c*/ 	.word	0x00000000
        /*0010*/ 	.short	0x0008
        /*0012*/ 	.short	0x0038
        /*0014*/ 	.byte	0x00, 0xf5, 0x21, 0x00


	//----- nvinfo : EIATTR_KPARAM_INFO
	.align		4
.L_199:
        /*0018*/ 	.byte	0x04, 0x17
        /*001a*/ 	.short	(.L_201 - .L_200)
.L_200:
        /*001c*/ 	.word	0x00000000
        /*0020*/ 	.short	0x0007
        /*0022*/ 	.short	0x0034
        /*0024*/ 	.byte	0x00, 0xf0, 0x11, 0x00


	//----- nvinfo : EIATTR_KPARAM_INFO
	.align		4
.L_201:
        /*0028*/ 	.byte	0x04, 0x17
        /*002a*/ 	.short	(.L_203 - .L_202)
.L_202:
        /*002c*/ 	.word	0x00000000
        /*0030*/ 	.short	0x0006
        /*0032*/ 	.short	0x0030
        /*0034*/ 	.byte	0x00, 0xf0, 0x11, 0x00


	//----- nvinfo : EIATTR_KPARAM_INFO
	.align		4
.L_203:
        /*0038*/ 	.byte	0x04, 0x17
        /*003a*/ 	.short	(.L_205 - .L_204)
.L_204:
        /*003c*/ 	.word	0x00000000
        /*0040*/ 	.short	0x0005
        /*0042*/ 	.short	0x0028
        /*0044*/ 	.byte	0x00, 0xf5, 0x21, 0x00


	//----- nvinfo : EIATTR_KPARAM_INFO
	.align		4
.L_205:
        /*0048*/ 	.byte	0x04, 0x17
        /*004a*/ 	.short	(.L_207 - .L_206)
.L_206:
        /*004c*/ 	.word	0x00000000
        /*0050*/ 	.short	0x0004
        /*0052*/ 	.short	0x0020
        /*0054*/ 	.byte	0x00, 0xf5, 0x21, 0x00


	//----- nvinfo : EIATTR_KPARAM_INFO
	.align		4
.L_207:
        /*0058*/ 	.byte	0x04, 0x17
        /*005a*/ 	.short	(.L_209 - .L_208)
.L_208:
        /*005c*/ 	.word	0x00000000
        /*0060*/ 	.short	0x0003
        /*0062*/ 	.short	0x0018
        /*0064*/ 	.byte	0x00, 0xf5, 0x21, 0x00


	//----- nvinfo : EIATTR_KPARAM_INFO
	.align		4
.L_209:
        /*0068*/ 	.byte	0x04, 0x17
        /*006a*/ 	.short	(.L_211 - .L_210)
.L_210:
        /*006c*/ 	.word	0x00000000
        /*0070*/ 	.short	0x0002
        /*0072*/ 	.short	0x0010
        /*0074*/ 	.byte	0x00, 0xf5, 0x21, 0x00


	//----- nvinfo : EIATTR_KPARAM_INFO
	.align		4
.L_211:
        /*0078*/ 	.byte	0x04, 0x17
        /*007a*/ 	.short	(.L_213 - .L_212)
.L_212:
        /*007c*/ 	.word	0x00000000
        /*0080*/ 	.short	0x0001
        /*0082*/ 	.short	0x0008
        /*0084*/ 	.byte	0x00, 0xf5, 0x21, 0x00


	//----- nvinfo : EIATTR_KPARAM_INFO
	.align		4
.L_213:
        /*0088*/ 	.byte	0x04, 0x17
        /*008a*/ 	.short	(.L_215 - .L_214)
.L_214:
        /*008c*/ 	.word	0x00000000
        /*0090*/ 	.short	0x0000
        /*0092*/ 	.short	0x0000
        /*0094*/ 	.byte	0x00, 0xf5, 0x21, 0x00


	//----- nvinfo : EIATTR_SPARSE_MMA_MASK
	.align		4
.L_215:
        /*0098*/ 	.byte	0x03, 0x50
        /*009a*/ 	.short	0x0000


	//----- nvinfo : EIATTR_MAXREG_COUNT
	.align		4
        /*009c*/ 	.byte	0x03, 0x1b
        /*009e*/ 	.short	0x00ff


	//----- nvinfo : EIATTR_MERCURY_ISA_VERSION
	.align		4
        /*00a0*/ 	.byte	0x03, 0x5f
        /*00a2*/ 	.short	0x0101


	//----- nvinfo : EIATTR_VRC_CTA_INIT_COUNT
	.align		4
        /*00a4*/ 	.byte	0x02, 0x4a
	.zero		1
	.zero		1


	//----- nvinfo : EIATTR_EXIT_INSTR_OFFSETS
	.align		4
        /*00a8*/ 	.byte	0x04, 0x1c
        /*00aa*/ 	.short	(.L_217 - .L_216)


	//   ....[0]....
.L_216:
        /*00ac*/ 	.word	0x000000a0


	//   ....[1]....
        /*00b0*/ 	.word	0x00000170


	//   ....[2]....
        /*00b4*/ 	.word	0x00000300


	//----- nvinfo : EIATTR_CRS_STACK_SIZE
	.align		4
.L_217:
        /*00b8*/ 	.byte	0x04, 0x1e
        /*00ba*/ 	.short	(.L_219 - .L_218)
.L_218:
        /*00bc*/ 	.word	0x00000000


	//----- nvinfo : EIATTR_CBANK_PARAM_SIZE
	.align		4
.L_219:
        /*00c0*/ 	.byte	0x03, 0x19
        /*00c2*/ 	.short	0x0040


	//----- nvinfo : EIATTR_PARAM_CBANK
	.align		4
        /*00c4*/ 	.byte	0x04, 0x0a
        /*00c6*/ 	.short	(.L_221 - .L_220)
	.align		4
.L_220:
        /*00c8*/ 	.word	index@(.nv.constant0._Z33CUDA_SSSP_KERNEL1_MoreEdges_BlockPiS_S_S_S_PjiiS_)
        /*00cc*/ 	.short	0x0380
        /*00ce*/ 	.short	0x0040


	//----- nvinfo : EIATTR_SW_WAR
	.align		4
.L_221:
        /*00d0*/ 	.byte	0x04, 0x36
        /*00d2*/ 	.short	(.L_223 - .L_222)
.L_222:
        /*00d4*/ 	.word	0x00000008
.L_223:


//--------------------- .nv.info._Z27CUDA_SSSP_KERNEL1_MoreEdgesPiS_S_S_S_PjiiS_ --------------------------
	.section	.nv.info._Z27CUDA_SSSP_KERNEL1_MoreEdgesPiS_S_S_S_PjiiS_,"",@"SHT_CUDA_INFO"
	.sectionflags	@""
	.align	4


	//----- nvinfo : EIATTR_CUDA_API_VERSION
	.align		4
        /*0000*/ 	.byte	0x04, 0x37
        /*0002*/ 	.short	(.L_225 - .L_224)
.L_224:
        /*0004*/ 	.word	0x00000082


	//----- nvinfo : EIATTR_KPARAM_INFO
	.align		4
.L_225:
        /*0008*/ 	.byte	0x04, 0x17
        /*000a*/ 	.short	(.L_227 - .L_226)
.L_226:
        /*000c*/ 	.word	0x00000000
        /*0010*/ 	.short	0x0008
        /*0012*/ 	.short	0x0038
        /*0014*/ 	.byte	0x00, 0xf5, 0x21, 0x00


	//----- nvinfo : EIATTR_KPARAM_INFO
	.align		4
.L_227:
        /*0018*/ 	.byte	0x04, 0x17
        /*001a*/ 	.short	(.L_229 - .L_228)
.L_228:
        /*001c*/ 	.word	0x00000000
        /*0020*/ 	.short	0x0007
        /*0022*/ 	.short	0x0034
        /*0024*/ 	.byte	0x00, 0xf0, 0x11, 0x00


	//----- nvinfo : EIATTR_KPARAM_INFO
	.align		4
.L_229:
        /*0028*/ 	.byte	0x04, 0x17
        /*002a*/ 	.short	(.L_231 - .L_230)
.L_230:
        /*002c*/ 	.word	0x00000000
        /*0030*/ 	.short	0x0006
        /*0032*/ 	.short	0x0030
        /*0034*/ 	.byte	0x00, 0xf0, 0x11, 0x00


	//----- nvinfo : EIATTR_KPARAM_INFO
	.align		4
.L_231:
        /*0038*/ 	.byte	0x04, 0x17
        /*003a*/ 	.short	(.L_233 - .L_232)
.L_232:
        /*003c*/ 	.word	0x00000000
        /*0040*/ 	.short	0x0005
        /*0042*/ 	.short	0x0028
        /*0044*/ 	.byte	0x00, 0xf5, 0x21, 0x00


	//----- nvinfo : EIATTR_KPARAM_INFO
	.align		4
.L_233:
        /*0048*/ 	.byte	0x04, 0x17
        /*004a*/ 	.short	(.L_235 - .L_234)
.L_234:
        /*004c*/ 	.word	0x00000000
        /*0050*/ 	.short	0x0004
        /*0052*/ 	.short	0x0020
        /*0054*/ 	.byte	0x00, 0xf5, 0x21, 0x00


	//----- nvinfo : EIATTR_KPARAM_INFO
	.align		4
.L_235:
        /*0058*/ 	.byte	0x04, 0x17
        /*005a*/ 	.short	(.L_237 - .L_236)
.L_236:
        /*005c*/ 	.word	0x00000000
        /*0060*/ 	.short	0x0003
        /*0062*/ 	.short	0x0018
        /*0064*/ 	.byte	0x00, 0xf5, 0x21, 0x00


	//----- nvinfo : EIATTR_KPARAM_INFO
	.align		4
.L_237:
        /*0068*/ 	.byte	0x04, 0x17
        /*006a*/ 	.short	(.L_239 - .L_238)
.L_238:
        /*006c*/ 	.word	0x00000000
        /*0070*/ 	.short	0x0002
        /*0072*/ 	.short	0x0010
        /*0074*/ 	.byte	0x00, 0xf5, 0x21, 0x00


	//----- nvinfo : EIATTR_KPARAM_INFO
	.align		4
.L_239:
        /*0078*/ 	.byte	0x04, 0x17
        /*007a*/ 	.short	(.L_241 - .L_240)
.L_240:
        /*007c*/ 	.word	0x00000000
        /*0080*/ 	.short	0x0001
        /*0082*/ 	.short	0x0008
        /*0084*/ 	.byte	0x00, 0xf5, 0x21, 0x00


	//----- nvinfo : EIATTR_KPARAM_INFO
	.align		4
.L_241:
        /*0088*/ 	.byte	0x04, 0x17
        /*008a*/ 	.short	(.L_243 - .L_242)
.L_242:
        /*008c*/ 	.word	0x00000000
        /*0090*/ 	.short	0x0000
        /*0092*/ 	.short	0x0000
        /*0094*/ 	.byte	0x00, 0xf5, 0x21, 0x00


	//----- nvinfo : EIATTR_SPARSE_MMA_MASK
	.align		4
.L_243:
        /*0098*/ 	.byte	0x03, 0x50
        /*009a*/ 	.short	0x0000


	//----- nvinfo : EIATTR_MAXREG_COUNT
	.align		4
        /*009c*/ 	.byte	0x03, 0x1b
        /*009e*/ 	.short	0x00ff


	//----- nvinfo : EIATTR_MERCURY_ISA_VERSION
	.align		4
        /*00a0*/ 	.byte	0x03, 0x5f
        /*00a2*/ 	.short	0x0101


	//----- nvinfo : EIATTR_VRC_CTA_INIT_COUNT
	.align		4
        /*00a4*/ 	.byte	0x02, 0x4a
	.zero		1
	.zero		1


	//----- nvinfo : EIATTR_EXIT_INSTR_OFFSETS
	.align		4
        /*00a8*/ 	.byte	0x04, 0x1c
        /*00aa*/ 	.short	(.L_245 - .L_244)


	//   ....[0]....
.L_244:
        /*00ac*/ 	.word	0x000000a0


	//   ....[1]....
        /*00b0*/ 	.word	0x00000170


	//   ....[2]....
        /*00b4*/ 	.word	0x00000300


	//----- nvinfo : EIATTR_CRS_STACK_SIZE
	.align		4
.L_245:
        /*00b8*/ 	.byte	0x04, 0x1e
        /*00ba*/ 	.short	(.L_247 - .L_246)
.L_246:
        /*00bc*/ 	.word	0x00000000


	//----- nvinfo : EIATTR_CBANK_PARAM_SIZE
	.align		4
.L_247:
        /*00c0*/ 	.byte	0x03, 0x19
        /*00c2*/ 	.short	0x0040


	//----- nvinfo : EIATTR_PARAM_CBANK
	.align		4
        /*00c4*/ 	.byte	0x04, 0x0a
        /*00c6*/ 	.short	(.L_249 - .L_248)
	.align		4
.L_248:
        /*00c8*/ 	.word	index@(.nv.constant0._Z27CUDA_SSSP_KERNEL1_MoreEdgesPiS_S_S_S_PjiiS_)
        /*00cc*/ 	.short	0x0380
        /*00ce*/ 	.short	0x0040


	//----- nvinfo : EIATTR_SW_WAR
	.align		4
.L_249:
        /*00d0*/ 	.byte	0x04, 0x36
        /*00d2*/ 	.short	(.L_251 - .L_250)
.L_250:
        /*00d4*/ 	.word	0x00000008
.L_251:


//--------------------- .nv.info._Z17CUDA_SSSP_KERNEL2PiS_S_S_S_Pj --------------------------
	.section	.nv.info._Z17CUDA_SSSP_KERNEL2PiS_S_S_S_Pj,"",@"SHT_CUDA_INFO"
	.sectionflags	@""
	.align	4


	//----- nvinfo : EIATTR_CUDA_API_VERSION
	.align		4
        /*0000*/ 	.byte	0x04, 0x37
        /*0002*/ 	.short	(.L_253 - .L_252)
.L_252:
        /*0004*/ 	.word	0x00000082


	//----- nvinfo : EIATTR_KPARAM_INFO
	.align		4
.L_253:
        /*0008*/ 	.byte	0x04, 0x17
        /*000a*/ 	.short	(.L_255 - .L_254)
.L_254:
        /*000c*/ 	.word	0x00000000
        /*0010*/ 	.short	0x0005
        /*0012*/ 	.short	0x0028
        /*0014*/ 	.byte	0x00, 0xf5, 0x21, 0x00


	//----- nvinfo : EIATTR_KPARAM_INFO
	.align		4
.L_255:
        /*0018*/ 	.byte	0x04, 0x17
        /*001a*/ 	.short	(.L_257 - .L_256)
.L_256:
        /*001c*/ 	.word	0x00000000
        /*0020*/ 	.short	0x0004
        /*0022*/ 	.short	0x0020
        /*0024*/ 	.byte	0x00, 0xf5, 0x21, 0x00


	//----- nvinfo : EIATTR_KPARAM_INFO
	.align		4
.L_257:
        /*0028*/ 	.byte	0x04, 0x17
        /*002a*/ 	.short	(.L_259 - .L_258)
.L_258:
        /*002c*/ 	.word	0x00000000
        /*0030*/ 	.short	0x0003
        /*0032*/ 	.short	0x0018
        /*0034*/ 	.byte	0x00, 0xf5, 0x21, 0x00


	//----- nvinfo : EIATTR_KPARAM_INFO
	.align		4
.L_259:
        /*0038*/ 	.byte	0x04, 0x17
        /*003a*/ 	.short	(.L_261 - .L_260)
.L_260:
        /*003c*/ 	.word	0x00000000
        /*0040*/ 	.short	0x0002
        /*0042*/ 	.short	0x0010
        /*0044*/ 	.byte	0x00, 0xf5, 0x21, 0x00


	//----- nvinfo : EIATTR_KPARAM_INFO
	.align		4
.L_261:
        /*0048*/ 	.byte	0x04, 0x17
        /*004a*/ 	.short	(.L_263 - .L_262)
.L_262:
        /*004c*/ 	.word	0x00000000
        /*0050*/ 	.short	0x0001
        /*0052*/ 	.short	0x0008
        /*0054*/ 	.byte	0x00, 0xf5, 0x21, 0x00


	//----- nvinfo : EIATTR_KPARAM_INFO
	.align		4
.L_263:
        /*0058*/ 	.byte	0x04, 0x17
        /*005a*/ 	.short	(.L_265 - .L_264)
.L_264:
        /*005c*/ 	.word	0x00000000
        /*0060*/ 	.short	0x0000
        /*0062*/ 	.short	0x0000
        /*0064*/ 	.byte	0x00, 0xf5, 0x21, 0x00


	//----- nvinfo : EIATTR_SPARSE_MMA_MASK
	.align		4
.L_265:
        /*0068*/ 	.byte	0x03, 0x50
        /*006a*/ 	.short	0x0000


	//----- nvinfo : EIATTR_MAXREG_COUNT
	.align		4
        /*006c*/ 	.byte	0x03, 0x1b
        /*006e*/ 	.short	0x00ff


	//----- nvinfo : EIATTR_MERCURY_ISA_VERSION
	.align		4
        /*0070*/ 	.byte	0x03, 0x5f
        /*0072*/ 	.short	0x0101


	//----- nvinfo : EIATTR_VRC_CTA_INIT_COUNT
	.align		4
        /*0074*/ 	.byte	0x02, 0x4a
	.zero		1
	.zero		1


	//----- nvinfo : EIATTR_EXIT_INSTR_OFFSETS
	.align		4
        /*0078*/ 	.byte	0x04, 0x1c
        /*007a*/ 	.short	(.L_267 - .L_266)


	//   ....[0]....
.L_266:
        /*007c*/ 	.word	0x00000170


	//----- nvinfo : EIATTR_CRS_STACK_SIZE
	.align		4
.L_267:
        /*0080*/ 	.byte	0x04, 0x1e
        /*0082*/ 	.short	(.L_269 - .L_268)
.L_268:
        /*0084*/ 	.word	0x00000000


	//----- nvinfo : EIATTR_CBANK_PARAM_SIZE
	.align		4
.L_269:
        /*0088*/ 	.byte	0x03, 0x19
        /*008a*/ 	.short	0x0030


	//----- nvinfo : EIATTR_PARAM_CBANK
	.align		4
        /*008c*/ 	.byte	0x04, 0x0a
        /*008e*/ 	.short	(.L_271 - .L_270)
	.align		4
.L_270:
        /*0090*/ 	.word	index@(.nv.constant0._Z17CUDA_SSSP_KERNEL2PiS_S_S_S_Pj)
        /*0094*/ 	.short	0x0380
        /*0096*/ 	.short	0x0030


	//----- nvinfo : EIATTR_SW_WAR
	.align		4
.L_271:
        /*0098*/ 	.byte	0x04, 0x36
        /*009a*/ 	.short	(.L_273 - .L_272)
.L_272:
        /*009c*/ 	.word	0x00000008
.L_273:


//--------------------- .nv.info._Z23CUDA_SSSP_KERNEL1_BlockPiS_S_S_S_Pjii --------------------------
	.section	.nv.info._Z23CUDA_SSSP_KERNEL1_BlockPiS_S_S_S_Pjii,"",@"SHT_CUDA_INFO"
	.sectionflags	@""
	.align	4


	//----- nvinfo : EIATTR_CUDA_API_VERSION
	.align		4
        /*0000*/ 	.byte	0x04, 0x37
        /*0002*/ 	.short	(.L_275 - .L_274)
.L_274:
        /*0004*/ 	.word	0x00000082


	//----- nvinfo : EIATTR_KPARAM_INFO
	.align		4
.L_275:
        /*0008*/ 	.byte	0x04, 0x17
        /*000a*/ 	.short	(.L_277 - .L_276)
.L_276:
        /*000c*/ 	.word	0x00000000
        /*0010*/ 	.short	0x0007
        /*0012*/ 	.short	0x0034
        /*0014*/ 	.byte	0x00, 0xf0, 0x11, 0x00


	//----- nvinfo : EIATTR_KPARAM_INFO
	.align		4
.L_277:
        /*0018*/ 	.byte	0x04, 0x17
        /*001a*/ 	.short	(.L_279 - .L_278)
.L_278:
        /*001c*/ 	.word	0x00000000
        /*0020*/ 	.short	0x0006
        /*0022*/ 	.short	0x0030
        /*0024*/ 	.byte	0x00, 0xf0, 0x11, 0x00


	//----- nvinfo : EIATTR_KPARAM_INFO
	.align		4
.L_279:
        /*0028*/ 	.byte	0x04, 0x17
        /*002a*/ 	.short	(.L_281 - .L_280)
.L_280:
        /*002c*/ 	.word	0x00000000
        /*0030*/ 	.short	0x0005
        /*0032*/ 	.short	0x0028
        /*0034*/ 	.byte	0x00, 0xf5, 0x21, 0x00


	//----- nvinfo : EIATTR_KPARAM_INFO
	.align		4
.L_281:
        /*0038*/ 	.byte	0x04, 0x17
        /*003a*/ 	.short	(.L_283 - .L_282)
.L_282:
        /*003c*/ 	.word	0x00000000
        /*0040*/ 	.short	0x0004
        /*0042*/ 	.short	0x0020
        /*0044*/ 	.byte	0x00, 0xf5, 0x21, 0x00


	//----- nvinfo : EIATTR_KPARAM_INFO
	.align		4
.L_283:
        /*0048*/ 	.byte	0x04, 0x17
        /*004a*/ 	.short	(.L_285 - .L_284)
.L_284:
        /*004c*/ 	.word	0x00000000
        /*0050*/ 	.short	0x0003
        /*0052*/ 	.short	0x0018
        /*0054*/ 	.byte	0x00, 0xf5, 0x21, 0x00


	//----- nvinfo : EIATTR_KPARAM_INFO
	.align		4
.L_285:
        /*0058*/ 	.byte	0x04, 0x17
        /*005a*/ 	.short	(.L_287 - .L_286)
.L_286:
        /*005c*/ 	.word	0x00000000
        /*0060*/ 	.short	0x0002
        /*0062*/ 	.short	0x0010
        /*0064*/ 	.byte	0x00, 0xf5, 0x21, 0x00


	//----- nvinfo : EIATTR_KPARAM_INFO
	.align		4
.L_287:
        /*0068*/ 	.byte	0x04, 0x17
        /*006a*/ 	.short	(.L_289 - .L_288)
.L_288:
        /*006c*/ 	.word	0x00000000
        /*0070*/ 	.short	0x0001
        /*0072*/ 	.short	0x0008
        /*0074*/ 	.byte	0x00, 0xf5, 0x21, 0x00


	//----- nvinfo : EIATTR_KPARAM_INFO
	.align		4
.L_289:
        /*0078*/ 	.byte	0x04, 0x17
        /*007a*/ 	.short	(.L_291 - .L_290)
.L_290:
        /*007c*/ 	.word	0x00000000
        /*0080*/ 	.short	0x0000
        /*0082*/ 	.short	0x0000
        /*0084*/ 	.byte	0x00, 0xf5, 0x21, 0x00


	//----- nvinfo : EIATTR_SPARSE_MMA_MASK
	.align		4
.L_291:
        /*0088*/ 	.byte	0x03, 0x50
        /*008a*/ 	.short	0x0000


	//----- nvinfo : EIATTR_MAXREG_COUNT
	.align		4
        /*008c*/ 	.byte	0x03, 0x1b
        /*008e*/ 	.short	0x00ff


	//----- nvinfo : EIATTR_MERCURY_ISA_VERSION
	.align		4
        /*0090*/ 	.byte	0x03, 0x5f
        /*0092*/ 	.short	0x0101


	//----- nvinfo : EIATTR_VRC_CTA_INIT_COUNT
	.align		4
        /*0094*/ 	.byte	0x02, 0x4a
	.zero		1
	.zero		1


	//----- nvinfo : EIATTR_EXIT_INSTR_OFFSETS
	.align		4
        /*0098*/ 	.byte	0x04, 0x1c
        /*009a*/ 	.short	(.L_293 - .L_292)


	//   ....[0]....
.L_292:
        /*009c*/ 	.word	0x000000a0


	//   ....[1]....
        /*00a0*/ 	.word	0x00000130


	//   ....[2]....
        /*00a4*/ 	.word	0x000002c0


	//----- nvinfo : EIATTR_CRS_STACK_SIZE
	.align		4
.L_293:
        /*00a8*/ 	.byte	0x04, 0x1e
        /*00aa*/ 	.short	(.L_295 - .L_294)
.L_294:
        /*00ac*/ 	.word	0x00000000


	//----- nvinfo : EIATTR_CBANK_PARAM_SIZE
	.align		4
.L_295:
        /*00b0*/ 	.byte	0x03, 0x19
        /*00b2*/ 	.short	0x0038


	//----- nvinfo : EIATTR_PARAM_CBANK
	.align		4
        /*00b4*/ 	.byte	0x04, 0x0a
        /*00b6*/ 	.short	(.L_297 - .L_296)
	.align		4
.L_296:
        /*00b8*/ 	.word	index@(.nv.constant0._Z23CUDA_SSSP_KERNEL1_BlockPiS_S_S_S_Pjii)
        /*00bc*/ 	.short	0x0380
        /*00be*/ 	.short	0x0038


	//----- nvinfo : EIATTR_SW_WAR
	.align		4
.L_297:
        /*00c0*/ 	.byte	0x04, 0x36
        /*00c2*/ 	.short	(.L_299 - .L_298)
.L_298:
        /*00c4*/ 	.word	0x00000008
.L_299:


//--------------------- .nv.info.CUDA_SSSP_KERNEL1 --------------------------
	.section	.nv.info.CUDA_SSSP_KERNEL1,"",@"SHT_CUDA_INFO"
	.sectionflags	@""
	.align	4


	//----- nvinfo : EIATTR_CUDA_API_VERSION
	.align		4
        /*0000*/ 	.byte	0x04, 0x37
        /*0002*/ 	.short	(.L_301 - .L_300)
.L_300:
        /*0004*/ 	.word	0x00000082


	//----- nvinfo : EIATTR_KPARAM_INFO
	.align		4
.L_301:
        /*0008*/ 	.byte	0x04, 0x17
        /*000a*/ 	.short	(.L_303 - .L_302)
.L_302:
        /*000c*/ 	.word	0x00000000
        /*0010*/ 	.short	0x0007
        /*0012*/ 	.short	0x0034
        /*0014*/ 	.byte	0x00, 0xf0, 0x11, 0x00


	//----- nvinfo : EIATTR_KPARAM_INFO
	.align		4
.L_303:
        /*0018*/ 	.byte	0x04, 0x17
        /*001a*/ 	.short	(.L_305 - .L_304)
.L_304:
        /*001c*/ 	.word	0x00000000
        /*0020*/ 	.short	0x0006
        /*0022*/ 	.short	0x0030
        /*0024*/ 	.byte	0x00, 0xf0, 0x11, 0x00


	//----- nvinfo : EIATTR_KPARAM_INFO
	.align		4
.L_305:
        /*0028*/ 	.byte	0x04, 0x17
        /*002a*/ 	.short	(.L_307 - .L_306)
.L_306:
        /*002c*/ 	.word	0x00000000
        /*0030*/ 	.short	0x0005
        /*0032*/ 	.short	0x0028
        /*0034*/ 	.byte	0x00, 0xf5, 0x21, 0x00


	//----- nvinfo : EIATTR_KPARAM_INFO
	.align		4
.L_307:
        /*0038*/ 	.byte	0x04, 0x17
        /*003a*/ 	.short	(.L_309 - .L_308)
.L_308:
        /*003c*/ 	.word	0x00000000
        /*0040*/ 	.short	0x0004
        /*0042*/ 	.short	0x0020
        /*0044*/ 	.byte	0x00, 0xf5, 0x21, 0x00


	//----- nvinfo : EIATTR_KPARAM_INFO
	.align		4
.L_309:
        /*0048*/ 	.byte	0x04, 0x17
        /*004a*/ 	.short	(.L_311 - .L_310)
.L_310:
        /*004c*/ 	.word	0x00000000
        /*0050*/ 	.short	0x0003
        /*0052*/ 	.short	0x0018
        /*0054*/ 	.byte	0x00, 0xf5, 0x21, 0x00


	//----- nvinfo : EIATTR_KPARAM_INFO
	.align		4
.L_311:
        /*0058*/ 	.byte	0x04, 0x17
        /*005a*/ 	.short	(.L_313 - .L_312)
.L_312:
        /*005c*/ 	.word	0x00000000
        /*0060*/ 	.short	0x0002
        /*0062*/ 	.short	0x0010
        /*0064*/ 	.byte	0x00, 0xf5, 0x21, 0x00


	//----- nvinfo : EIATTR_KPARAM_INFO
	.align		4
.L_313:
        /*0068*/ 	.byte	0x04, 0x17
        /*006a*/ 	.short	(.L_315 - .L_314)
.L_314:
        /*006c*/ 	.word	0x00000000
        /*0070*/ 	.short	0x0001
        /*0072*/ 	.short	0x0008
        /*0074*/ 	.byte	0x00, 0xf5, 0x21, 0x00


	//----- nvinfo : EIATTR_KPARAM_INFO
	.align		4
.L_315:
        /*0078*/ 	.byte	0x04, 0x17
        /*007a*/ 	.short	(.L_317 - .L_316)
.L_316:
        /*007c*/ 	.word	0x00000000
        /*0080*/ 	.short	0x0000
        /*0082*/ 	.short	0x0000
        /*0084*/ 	.byte	0x00, 0xf5, 0x21, 0x00


	//----- nvinfo : EIATTR_SPARSE_MMA_MASK
	.align		4
.L_317:
        /*0088*/ 	.byte	0x03, 0x50
        /*008a*/ 	.short	0x0000


	//----- nvinfo : EIATTR_MAXREG_COUNT
	.align		4
        /*008c*/ 	.byte	0x03, 0x1b
        /*008e*/ 	.short	0x00ff


	//----- nvinfo : EIATTR_MERCURY_ISA_VERSION
	.align		4
        /*0090*/ 	.byte	0x03, 0x5f
        /*0092*/ 	.short	0x0101


	//----- nvinfo : EIATTR_VRC_CTA_INIT_COUNT
	.align		4
        /*0094*/ 	.byte	0x02, 0x4a
	.zero		1
	.zero		1


	//----- nvinfo : EIATTR_EXIT_INSTR_OFFSETS
	.align		4
        /*0098*/ 	.byte	0x04, 0x1c
        /*009a*/ 	.short	(.L_319 - .L_318)


	//   ....[0]....
.L_318:
        /*009c*/ 	.word	0x000000a0


	//   ....[1]....
        /*00a0*/ 	.word	0x00000130


	//   ....[2]....
        /*00a4*/ 	.word	0x000002c0


	//----- nvinfo : EIATTR_CRS_STACK_SIZE
	.align		4
.L_319:
        /*00a8*/ 	.byte	0x04, 0x1e
        /*00aa*/ 	.short	(.L_321 - .L_320)
.L_320:
        /*00ac*/ 	.word	0x00000000


	//----- nvinfo : EIATTR_CBANK_PARAM_SIZE
	.align		4
.L_321:
        /*00b0*/ 	.byte	0x03, 0x19
        /*00b2*/ 	.short	0x0038


	//----- nvinfo : EIATTR_PARAM_CBANK
	.align		4
        /*00b4*/ 	.byte	0x04, 0x0a
        /*00b6*/ 	.short	(.L_323 - .L_322)
	.align		4
.L_322:
        /*00b8*/ 	.word	index@(.nv.constant0.CUDA_SSSP_KERNEL1)
        /*00bc*/ 	.short	0x0380
        /*00be*/ 	.short	0x0038


	//----- nvinfo : EIATTR_SW_WAR
	.align		4
.L_323:
        /*00c0*/ 	.byte	0x04, 0x36
        /*00c2*/ 	.short	(.L_325 - .L_324)
.L_324:
        /*00c4*/ 	.word	0x00000008
.L_325:


//--------------------- .nv.callgraph             --------------------------
	.section	.nv.callgraph,"",@"SHT_CUDA_CALLGRAPH"
	.align	4
	.sectionentsize	8
	.align		4
        /*0000*/ 	.word	0x00000000
	.align		4
        /*0004*/ 	.word	0xffffffff
	.align		4
        /*0008*/ 	.word	0x00000000
	.align		4
        /*000c*/ 	.word	0xfffffffe
	.align		4
        /*0010*/ 	.word	0x00000000
	.align		4
        /*0014*/ 	.word	0xfffffffd
	.align		4
        /*0018*/ 	.word	0x00000000
	.align		4
        /*001c*/ 	.word	0xfffffffc


//--------------------- .text._Z10initializePiPjS_S_S_ --------------------------
	.section	.text._Z10initializePiPjS_S_S_,"ax",@progbits
	.align	128
        .global         _Z10initializePiPjS_S_S_
        .type           _Z10initializePiPjS_S_S_,@function
        .size           _Z10initializePiPjS_S_S_,(.L_x_39 - _Z10initializePiPjS_S_S_)
        .other          _Z10initializePiPjS_S_S_,@"STO_CUDA_ENTRY STV_DEFAULT"
_Z10initializePiPjS_S_S_:
.text._Z10initializePiPjS_S_S_:
[----:B------:R-:W-:Y:S08]  /*0000*/  LDC R1, c[0x0][0x37c] ;  /* 0x0000df00ff017b82 */ /* 0x000ff00000000800 */
[----:B------:R-:W0:Y:S01]  /*0010*/  LDC.64 R2, c[0x0][0x398] ;  /* 0x0000e600ff027b82 */ /* 0x000e220000000a00 */
[----:B------:R-:W0:Y:S02]  /*0020*/  LDCU.64 UR4, c[0x0][0x358] ;  /* 0x00006b00ff0477ac */ /* 0x000e240008000a00 */
[----:B0-----:R-:W2:Y:S01]  /*0030*/  LDG.E R5, desc[UR4][R2.64] ;  /* 0x0000000402057981 */ /* 0x001ea2000c1e1900 */
[----:B------:R-:W0:Y:S01]  /*0040*/  LDCU UR6, c[0x0][0x360] ;  /* 0x00006c00ff0677ac */ /* 0x000e220008000800 */
[----:B------:R-:W-:Y:S01]  /*0050*/  BSSY.RECONVERGENT B0, `(.L_x_0) ;  /* 0x0000017000007945 */ /* 0x000fe20003800200 */
[----:B------:R-:W0:Y:S01]  /*0060*/  S2R R0, SR_CTAID.X ;  /* 0x0000000000007919 */ /* 0x000e220000002500 */
[----:B------:R-:W0:Y:S02]  /*0070*/  S2R R7, SR_TID.X ;  /* 0x0000000000077919 */ /* 0x000e240000002100 */
[----:B0-----:R-:W-:-:S05]  /*0080*/  IMAD R0, R0, UR6, R7 ;  /* 0x0000000600007c24 */ /* 0x001fca000f8e0207 */
[----:B--2---:R-:W-:-:S13]  /*0090*/  ISETP.GE.AND P0, PT, R0, R5, PT ;  /* 0x000000050000720c */ /* 0x004fda0003f06270 */
[----:B------:R-:W-:Y:S05]  /*00a0*/  @P0 BRA `(.L_x_1) ;  /* 0x0000000000440947 */ /* 0x000fea0003800000 */
[----:B------:R-:W0:Y:S08]  /*00b0*/  LDC R19, c[0x0][0x370] ;  /* 0x0000dc00ff137b82 */ /* 0x000e300000000800 */
[----:B------:R-:W1:Y:S08]  /*00c0*/  LDC.64 R4, c[0x0][0x3a0] ;  /* 0x0000e800ff047b82 */ /* 0x000e700000000a00 */
[----:B------:R-:W2:Y:S08]  /*00d0*/  LDC.64 R16, c[0x0][0x390] ;  /* 0x0000e400ff107b82 */ /* 0x000eb00000000a00 */
[----:B------:R-:W3:Y:S01]  /*00e0*/  LDC.64 R12, c[0x0][0x380] ;  /* 0x0000e000ff0c7b82 */ /* 0x000ee20000000a00 */
[----:B0-----:R-:W-:-:S07]  /*00f0*/  IMAD R19, R19, UR6, RZ ;  /* 0x0000000613137c24 */ /* 0x001fce000f8e02ff */
[----:B------:R-:W0:Y:S02]  /*0100*/  LDC.64 R14, c[0x0][0x388] ;  /* 0x0000e200ff0e7b82 */ /* 0x000e240000000a00 */
.L_x_2:
[----:B-1----:R-:W4:Y:S01]  /*0110*/  LDG.E R21, desc[UR4][R4.64] ;  /* 0x0000000404157981 */ /* 0x002f22000c1e1900 */
[----:B---3--:R-:W-:-:S04]  /*0120*/  IMAD.WIDE.U32 R6, R0, 0x4, R12 ;  /* 0x0000000400067825 */ /* 0x008fc800078e000c */
[----:B0-----:R-:W-:-:S04]  /*0130*/  IMAD.WIDE.U32 R8, R0, 0x4, R14 ;  /* 0x0000000400087825 */ /* 0x001fc800078e000e */
[----:B--2---:R-:W-:Y:S01]  /*0140*/  IMAD.WIDE.U32 R10, R0, 0x4, R16 ;  /* 0x00000004000a7825 */ /* 0x004fe200078e0010 */
[----:B----4-:R4:W-:Y:S04]  /*0150*/  STG.E desc[UR4][R6.64], R21 ;  /* 0x0000001506007986 */ /* 0x0109e8000c101904 */
[----:B------:R4:W-:Y:S04]  /*0160*/  STG.E desc[UR4][R8.64], R21 ;  /* 0x0000001508007986 */ /* 0x0009e8000c101904 */
[----:B------:R4:W-:Y:S04]  /*0170*/  STG.E desc[UR4][R10.64], RZ ;  /* 0x000000ff0a007986 */ /* 0x0009e8000c101904 */
[----:B------:R-:W2:Y:S01]  /*0180*/  LDG.E R23, desc[UR4][R2.64] ;  /* 0x0000000402177981 */ /* 0x000ea2000c1e1900 */
[----:B------:R-:W-:-:S04]  /*0190*/  IADD3 R0, PT, PT, R19, R0, RZ ;  /* 0x0000000013007210 */ /* 0x000fc80007ffe0ff */
[----:B--2---:R-:W-:-:S13]  /*01a0*/  ISETP.GE.AND P0, PT, R0, R23, PT ;  /* 0x000000170000720c */ /* 0x004fda0003f06270 */
[----:B----4-:R-:W-:Y:S05]  /*01b0*/  @!P0 BRA `(.L_x_2) ;  /* 0xfffffffc00d48947 */ /* 0x010fea000383ffff */
.L_x_1:
[----:B------:R-:W-:Y:S05]  /*01c0*/  BSYNC.RECONVERGENT B0 ;  /* 0x0000000000007941 */ /* 0x000fea0003800200 */
.L_x_0:
[----:B------:R-:W-:Y:S06]  /*01d0*/  BAR.SYNC.DEFER_BLOCKING 0x0 ;  /* 0x0000000000007b1d */ /* 0x000fec0000010000 */
[----:B------:R-:W-:Y:S05]  /*01e0*/  EXIT ;  /* 0x000000000000794d */ /* 0x000fea0003800000 */
.L_x_3:
[----:B------:R-:W-:-:S00]  /*01f0*/  BRA `(.L_x_3) ;  /* 0xfffffffc00fc7947 */ /* 0x000fc0000383ffff */
[----:B------:R-:W-:-:S00]  /*0200*/  NOP ;  /* 0x0000000000007918 */ /* 0x000fc00000000000 */
[----:B------:R-:W-:-:S00]  /*0210*/  NOP ;  /* 0x0000000000007918 */ /* 0x000fc00000000000 */
[----:B------:R-:W-:-:S00]  /*0220*/  NOP ;  /* 0x0000000000007918 */ /* 0x000fc00000000000 */
[----:B------:R-:W-:-:S00]  /*0230*/  NOP ;  /* 0x0000000000007918 */ /* 0x000fc00000000000 */
[----:B------:R-:W-:-:S00]  /*0240*/  NOP ;  /* 0x0000000000007918 */ /* 0x000fc00000000000 */
[----:B------:R-:W-:-:S00]  /*0250*/  NOP ;  /* 0x0000000000007918 */ /* 0x000fc00000000000 */
[----:B------:R-:W-:-:S00]  /*0260*/  NOP ;  /* 0x0000000000007918 */ /* 0x000fc00000000000 */
[----:B------:R-:W-:-:S00]  /*0270*/  NOP ;  /* 0x0000000000007918 */ /* 0x000fc00000000000 */
.L_x_39:


//--------------------- .text._Z37CUDA_SSSP_KERNEL1_MoreLessEdges_BlockPiS_S_S_S_PjiiS_S_ --------------------------
	.section	.text._Z37CUDA_SSSP_KERNEL1_MoreLessEdges_BlockPiS_S_S_S_PjiiS_S_,"ax",@progbits
	.align	128
        .global         _Z37CUDA_SSSP_KERNEL1_MoreLessEdges_BlockPiS_S_S_S_PjiiS_S_
        .type           _Z37CUDA_SSSP_KERNEL1_MoreLessEdges_BlockPiS_S_S_S_PjiiS_S_,@function
        .size           _Z37CUDA_SSSP_KERNEL1_MoreLessEdges_BlockPiS_S_S_S_PjiiS_S_,(.L_x_40 - _Z37CUDA_SSSP_KERNEL1_MoreLessEdges_BlockPiS_S_S_S_PjiiS_S_)
        .other          _Z37CUDA_SSSP_KERNEL1_MoreLessEdges_BlockPiS_S_S_S_PjiiS_S_,@"STO_CUDA_ENTRY STV_DEFAULT"
_Z37CUDA_SSSP_KERNEL1_MoreLessEdges_BlockPiS_S_S_S_PjiiS_S_:
.text._Z37CUDA_SSSP_KERNEL1_MoreLessEdges_BlockPiS_S_S_S_PjiiS_S_:
[----:B------:R-:W-:Y:S01]  /*0000*/  LDC R1, c[0x0][0x37c] ;  /* 0x0000df00ff017b82 */ /* 0x000fe20000000800 */
[----:B------:R-:W0:Y:S07]  /*0010*/  S2R R3, SR_TID.X ;  /* 0x0000000000037919 */ /* 0x000e2e0000002100 */
[----:B------:R-:W0:Y:S01]  /*0020*/  S2UR UR6, SR_CTAID.X ;  /* 0x00000000000679c3 */ /* 0x000e220000002500 */
[----:B------:R-:W1:Y:S07]  /*0030*/  LDCU.64 UR4, c[0x0][0x358] ;  /* 0x00006b00ff0477ac */ /* 0x000e6e0008000a00 */
[----:B------:R-:W0:Y:S08]  /*0040*/  LDC R0, c[0x0][0x360] ;  /* 0x0000d800ff007b82 */ /* 0x000e300000000800 */
[----:B------:R-:W2:Y:S01]  /*0050*/  LDC.64 R4, c[0x0][0x398] ;  /* 0x0000e600ff047b82 */ /* 0x000ea20000000a00 */
[----:B0-----:R-:W-:-:S04]  /*0060*/  IMAD R0, R0, UR6, R3 ;  /* 0x0000000600007c24 */ /* 0x001fc8000f8e0203 */
[----:B--2---:R-:W-:-:S05]  /*0070*/  IMAD.WIDE.U32 R4, R0, 0x4, R4 ;  /* 0x0000000400047825 */ /* 0x004fca00078e0004 */
[----:B-1----:R-:W2:Y:S02]  /*0080*/  LDG.E R2, desc[UR4][R4.64] ;  /* 0x0000000404027981 */ /* 0x002ea4000c1e1900 */
[----:B--2---:R-:W-:-:S13]  /*0090*/  ISETP.NE.AND P0, PT, R2, RZ, PT ;  /* 0x000000ff0200720c */ /* 0x004fda0003f05270 */
[----:B------:R-:W-:Y:S05]  /*00a0*/  @!P0 EXIT ;  /* 0x000000000000894d */ /* 0x000fea0003800000 */
[----:B------:R-:W0:Y:S01]  /*00b0*/  LDC.64 R2, c[0x0][0x380] ;  /* 0x0000e000ff027b82 */ /* 0x000e220000000a00 */
[C---:B------:R-:W-:Y:S01]  /*00c0*/  IADD3 R11, PT, PT, R0.reuse, 0x1, RZ ;  /* 0x00000001000b7810 */ /* 0x040fe20007ffe0ff */
[----:B------:R1:W-:Y:S06]  /*00d0*/  STG.E desc[UR4][R4.64], RZ ;  /* 0x000000ff04007986 */ /* 0x0003ec000c101904 */
[----:B------:R-:W2:Y:S01]  /*00e0*/  LDC.64 R8, c[0x0][0x3b8] ;  /* 0x0000ee00ff087b82 */ /* 0x000ea20000000a00 */
[----:B0-----:R-:W-:-:S04]  /*00f0*/  IMAD.WIDE.U32 R6, R0, 0x4, R2 ;  /* 0x0000000400067825 */ /* 0x001fc800078e0002 */
[----:B------:R-:W-:Y:S02]  /*0100*/  IMAD.WIDE.U32 R2, R11, 0x4, R2 ;  /* 0x000000040b027825 */ /* 0x000fe400078e0002 */
[----:B------:R-:W3:Y:S04]  /*0110*/  LDG.E R7, desc[UR4][R6.64] ;  /* 0x0000000406077981 */ /* 0x000ee8000c1e1900 */
[----:B------:R-:W3:Y:S04]  /*0120*/  LDG.E R10, desc[UR4][R2.64] ;  /* 0x00000004020a7981 */ /* 0x000ee8000c1e1900 */
[----:B--2---:R-:W2:Y:S01]  /*0130*/  LDG.E R8, desc[UR4][R8.64] ;  /* 0x0000000408087981 */ /* 0x004ea2000c1e1900 */
[----:B---3--:R-:W-:-:S04]  /*0140*/  IADD3 R11, PT, PT, R10, -R7, RZ ;  /* 0x800000070a0b7210 */ /* 0x008fc80007ffe0ff */
[----:B--2---:R-:W-:-:S13]  /*0150*/  ISETP.GT.AND P0, PT, R11, R8, PT ;  /* 0x000000080b00720c */ /* 0x004fda0003f04270 */
[----:B-1----:R-:W-:Y:S05]  /*0160*/  @!P0 EXIT ;  /* 0x000000000000894d */ /* 0x002fea0003800000 */
[----:B------:R-:W0:Y:S02]  /*0170*/  LDC.64 R4, c[0x0][0x3c0] ;  /* 0x0000f000ff047b82 */ /* 0x000e240000000a00 */
[----:B0-----:R-:W2:Y:S01]  /*0180*/  LDG.E R4, desc[UR4][R4.64] ;  /* 0x0000000404047981 */ /* 0x001ea2000c1e1900 */
[----:B------:R-:W-:Y:S01]  /*0190*/  IMAD.MOV.U32 R19, RZ, RZ, R7 ;  /* 0x000000ffff137224 */ /* 0x000fe200078e0007 */
[----:B------:R-:W-:-:S04]  /*01a0*/  MOV R18, R10 ;  /* 0x0000000a00127202 */ /* 0x000fc80000000f00 */
[----:B------:R-:W-:-:S04]  /*01b0*/  ISETP.GT.AND P0, PT, R18, R19, PT ;  /* 0x000000131200720c */ /* 0x000fc80003f04270 */
[----:B--2---:R-:W-:-:S13]  /*01c0*/  ISETP.GE.OR P0, PT, R11, R4, !P0 ;  /* 0x000000040b00720c */ /* 0x004fda0004706670 */
[----:B------:R-:W-:Y:S05]  /*01d0*/  @P0 EXIT ;  /* 0x000000000000094d */ /* 0x000fea0003800000 */
[----:B------:R-:W0:Y:S08]  /*01e0*/  LDC.64 R10, c[0x0][0x3a0] ;  /* 0x0000e800ff0a7b82 */ /* 0x000e300000000a00 */
[----:B------:R-:W1:Y:S08]  /*01f0*/  LDC.64 R4, c[0x0][0x388] ;  /* 0x0000e200ff047b82 */ /* 0x000e700000000a00 */
[----:B------:R-:W2:Y:S08]  /*0200*/  LDC.64 R6, c[0x0][0x390] ;  /* 0x0000e400ff067b82 */ /* 0x000eb00000000a00 */
[----:B------:R-:W3:Y:S01]  /*0210*/  LDC.64 R8, c[0x0][0x3a8] ;  /* 0x0000ea00ff087b82 */ /* 0x000ee20000000a00 */
[----:B0-----:R-:W-:-:S07]  /*0220*/  IMAD.WIDE.U32 R10, R0, 0x4, R10 ;  /* 0x00000004000a7825 */ /* 0x001fce00078e000a */
.L_x_6:
[C---:B-1----:R-:W-:Y:S01]  /*0230*/  IMAD.WIDE R12, R19.reuse, 0x4, R4 ;  /* 0x00000004130c7825 */ /* 0x042fe200078e0204 */
[----:B------:R-:W4:Y:S05]  /*0240*/  LDG.E R21, desc[UR4][R10.64] ;  /* 0x000000040a157981 */ /* 0x000f2a000c1e1900 */
[----:B------:R-:W3:Y:S01]  /*0250*/  LDG.E R13, desc[UR4][R12.64] ;  /* 0x000000040c0d7981 */ /* 0x000ee2000c1e1900 */
[----:B--2---:R-:W-:-:S06]  /*0260*/  IMAD.WIDE R14, R19, 0x4, R6 ;  /* 0x00000004130e7825 */ /* 0x004fcc00078e0206 */
[----:B------:R-:W4:Y:S01]  /*0270*/  LDG.E R14, desc[UR4][R14.64] ;  /* 0x000000040e0e7981 */ /* 0x000f22000c1e1900 */
[----:B0--3--:R-:W-:-:S05]  /*0280*/  IMAD.WIDE R16, R13, 0x4, R8 ;  /* 0x000000040d107825 */ /* 0x009fca00078e0208 */
[----:B------:R-:W2:Y:S01]  /*0290*/  LDG.E R0, desc[UR4][R16.64] ;  /* 0x0000000410007981 */ /* 0x000ea2000c1e1900 */
[----:B----4-:R-:W-:Y:S01]  /*02a0*/  IADD3 R23, PT, PT, R14, R21, RZ ;  /* 0x000000150e177210 */ /* 0x010fe20007ffe0ff */
[----:B------:R-:W-:Y:S01]  /*02b0*/  BSSY.RECONVERGENT B0, `(.L_x_4) ;  /* 0x0000007000007945 */ /* 0x000fe20003800200 */
[----:B------:R-:W-:Y:S02]  /*02c0*/  VIADD R19, R19, 0x1 ;  /* 0x0000000113137836 */ /* 0x000fe40000000000 */
[----:B--2---:R-:W-:-:S04]  /*02d0*/  ISETP.GT.U32.AND P0, PT, R0, R23, PT ;  /* 0x000000170000720c */ /* 0x004fc80003f04070 */
[----:B------:R-:W-:-:S13]  /*02e0*/  ISETP.EQ.OR P0, PT, R21, 0x7fffffff, !P0 ;  /* 0x7fffffff1500780c */ /* 0x000fda0004702670 */
[----:B------:R-:W-:Y:S05]  /*02f0*/  @P0 BRA `(.L_x_5) ;  /* 0x0000000000080947 */ /* 0x000fea0003800000 */
[----:B------:R0:W-:Y:S04]  /*0300*/  REDG.E.MIN.STRONG.SM desc[UR4][R16.64], R23 ;  /* 0x000000171000798e */ /* 0x0001e8000c92a104 */
[----:B------:R0:W5:Y:S02]  /*0310*/  LDG.E R18, desc[UR4][R2.64] ;  /* 0x0000000402127981 */ /* 0x000164000c1e1900 */
.L_x_5:
[----:B------:R-:W-:Y:S05]  /*0320*/  BSYNC.RECONVERGENT B0 ;  /* 0x0000000000007941 */ /* 0x000fea0003800200 */
.L_x_4:
[----:B-----5:R-:W-:-:S13]  /*0330*/  ISETP.GE.AND P0, PT, R19, R18, PT ;  /* 0x000000121300720c */ /* 0x020fda0003f06270 */
[----:B------:R-:W-:Y:S05]  /*0340*/  @!P0 BRA `(.L_x_6) ;  /* 0xfffffffc00b88947 */ /* 0x000fea000383ffff */
[----:B------:R-:W-:Y:S05]  /*0350*/  EXIT ;  /* 0x000000000000794d */ /* 0x000fea0003800000 */
.L_x_7:
        /* <DEDUP_REMOVED lines=10> */
.L_x_40:


//--------------------- .text._Z31CUDA_SSSP_KERNEL1_MoreLessEdgesPiS_S_S_S_PjiiS_S_ --------------------------
	.section	.text._Z31CUDA_SSSP_KERNEL1_MoreLessEdgesPiS_S_S_S_PjiiS_S_,"ax",@progbits
	.align	128
        .global         _Z31CUDA_SSSP_KERNEL1_MoreLessEdgesPiS_S_S_S_PjiiS_S_
        .type           _Z31CUDA_SSSP_KERNEL1_MoreLessEdgesPiS_S_S_S_PjiiS_S_,@function
        .size           _Z31CUDA_SSSP_KERNEL1_MoreLessEdgesPiS_S_S_S_PjiiS_S_,(.L_x_41 - _Z31CUDA_SSSP_KERNEL1_MoreLessEdgesPiS_S_S_S_PjiiS_S_)
        .other          _Z31CUDA_SSSP_KERNEL1_MoreLessEdgesPiS_S_S_S_PjiiS_S_,@"STO_CUDA_ENTRY STV_DEFAULT"
_Z31CUDA_SSSP_KERNEL1_MoreLessEdgesPiS_S_S_S_PjiiS_S_:
.text._Z31CUDA_SSSP_KERNEL1_MoreLessEdgesPiS_S_S_S_PjiiS_S_:
        /* <DEDUP_REMOVED lines=35> */
.L_x_10:
        /* <DEDUP_REMOVED lines=13> */
[----:B------:R0:W-:Y:S04]  /*0300*/  REDG.E.MIN.STRONG.GPU desc[UR4][R16.64], R23 ;  /* 0x000000171000798e */ /* 0x0001e8000c92e104 */
[----:B------:R0:W5:Y:S02]  /*0310*/  LDG.E R18, desc[UR4][R2.64] ;  /* 0x0000000402127981 */ /* 0x000164000c1e1900 */
.L_x_9:
[----:B------:R-:W-:Y:S05]  /*0320*/  BSYNC.RECONVERGENT B0 ;  /* 0x0000000000007941 */ /* 0x000fea0003800200 */
.L_x_8:
[----:B-----5:R-:W-:-:S13]  /*0330*/  ISETP.GE.AND P0, PT, R19, R18, PT ;  /* 0x000000121300720c */ /* 0x020fda0003f06270 */
[----:B------:R-:W-:Y:S05]  /*0340*/  @!P0 BRA `(.L_x_10) ;  /* 0xfffffffc00b88947 */ /* 0x000fea000383ffff */
[----:B------:R-:W-:Y:S05]  /*0350*/  EXIT ;  /* 0x000000000000794d */ /* 0x000fea0003800000 */
.L_x_11:
        /* <DEDUP_REMOVED lines=10> */
.L_x_41:


//--------------------- .text._Z33CUDA_SSSP_KERNEL1_LessEdges_BlockPiS_S_S_S_PjiiS_ --------------------------
	.section	.text._Z33CUDA_SSSP_KERNEL1_LessEdges_BlockPiS_S_S_S_PjiiS_,"ax",@progbits
	.align	128
        .global         _Z33CUDA_SSSP_KERNEL1_LessEdges_BlockPiS_S_S_S_PjiiS_
        .type           _Z33CUDA_SSSP_KERNEL1_LessEdges_BlockPiS_S_S_S_PjiiS_,@function
        .size           _Z33CUDA_SSSP_KERNEL1_LessEdges_BlockPiS_S_S_S_PjiiS_,(.L_x_42 - _Z33CUDA_SSSP_KERNEL1_LessEdges_BlockPiS_S_S_S_PjiiS_)
        .other          _Z33CUDA_SSSP_KERNEL1_LessEdges_BlockPiS_S_S_S_PjiiS_,@"STO_CUDA_ENTRY STV_DEFAULT"
_Z33CUDA_SSSP_KERNEL1_LessEdges_BlockPiS_S_S_S_PjiiS_:
.text._Z33CUDA_SSSP_KERNEL1_LessEdges_BlockPiS_S_S_S_PjiiS_:
        /* <DEDUP_REMOVED lines=16> */
[----:B------:R-:W-:Y:S01]  /*0100*/  IMAD.WIDE.U32 R2, R11, 0x4, R2 ;  /* 0x000000040b027825 */ /* 0x000fe200078e0002 */
[----:B------:R-:W3:Y:S04]  /*0110*/  LDG.E R15, desc[UR4][R6.64] ;  /* 0x00000004060f7981 */ /* 0x000ee8000c1e1900 */
[----:B------:R-:W3:Y:S04]  /*0120*/  LDG.E R0, desc[UR4][R2.64] ;  /* 0x0000000402007981 */ /* 0x000ee8000c1e1900 */
[----:B--2---:R-:W2:Y:S01]  /*0130*/  LDG.E R9, desc[UR4][R8.64] ;  /* 0x0000000408097981 */ /* 0x004ea2000c1e1900 */
[----:B---3--:R-:W-:-:S02]  /*0140*/  ISETP.GT.AND P0, PT, R0, R15, PT ;  /* 0x0000000f0000720c */ /* 0x008fc40003f04270 */
[----:B------:R-:W-:-:S04]  /*0150*/  IADD3 R10, PT, PT, R0, -R15, RZ ;  /* 0x8000000f000a7210 */ /* 0x000fc80007ffe0ff */
[----:B--2---:R-:W-:-:S13]  /*0160*/  ISETP.GE.OR P0, PT, R10, R9, !P0 ;  /* 0x000000090a00720c */ /* 0x004fda0004706670 */
[----:B-1----:R-:W-:Y:S05]  /*0170*/  @P0 EXIT ;  /* 0x000000000000094d */ /* 0x002fea0003800000 */
[----:B------:R-:W0:Y:S01]  /*0180*/  LDC.64 R10, c[0x0][0x3a0] ;  /* 0x0000e800ff0a7b82 */ /* 0x000e220000000a00 */
[----:B------:R-:W-:-:S07]  /*0190*/  MOV R19, R15 ;  /* 0x0000000f00137202 */ /* 0x000fce0000000f00 */
[----:B------:R-:W1:Y:S08]  /*01a0*/  LDC.64 R4, c[0x0][0x388] ;  /* 0x0000e200ff047b82 */ /* 0x000e700000000a00 */
[----:B------:R-:W2:Y:S08]  /*01b0*/  LDC.64 R6, c[0x0][0x390] ;  /* 0x0000e400ff067b82 */ /* 0x000eb00000000a00 */
[----:B------:R-:W3:Y:S01]  /*01c0*/  LDC.64 R8, c[0x0][0x3a8] ;  /* 0x0000ea00ff087b82 */ /* 0x000ee20000000a00 */
[----:B0-----:R-:W-:-:S07]  /*01d0*/  IMAD.WIDE.U32 R10, R13, 0x4, R10 ;  /* 0x000000040d0a7825 */ /* 0x001fce00078e000a */
.L_x_14:
        /* <DEDUP_REMOVED lines=9> */
[----:B------:R-:W-:Y:S02]  /*0270*/  IADD3 R19, PT, PT, R19, 0x1, RZ ;  /* 0x0000000113137810 */ /* 0x000fe40007ffe0ff */
[----:B--2---:R-:W-:-:S04]  /*0280*/  ISETP.GT.U32.AND P0, PT, R18, R23, PT ;  /* 0x000000171200720c */ /* 0x004fc80003f04070 */
[----:B------:R-:W-:-:S13]  /*0290*/  ISETP.EQ.OR P0, PT, R21, 0x7fffffff, !P0 ;  /* 0x7fffffff1500780c */ /* 0x000fda0004702670 */
[----:B------:R-:W-:Y:S05]  /*02a0*/  @P0 BRA `(.L_x_13) ;  /* 0x0000000000080947 */ /* 0x000fea0003800000 */
[----:B------:R0:W-:Y:S04]  /*02b0*/  REDG.E.MIN.STRONG.SM desc[UR4][R16.64], R23 ;  /* 0x000000171000798e */ /* 0x0001e8000c92a104 */
[----:B------:R0:W5:Y:S02]  /*02c0*/  LDG.E R0, desc[UR4][R2.64] ;  /* 0x0000000402007981 */ /* 0x000164000c1e1900 */
.L_x_13:
[----:B------:R-:W-:Y:S05]  /*02d0*/  BSYNC.RECONVERGENT B0 ;  /* 0x0000000000007941 */ /* 0x000fea0003800200 */
.L_x_12:
[----:B-----5:R-:W-:-:S13]  /*02e0*/  ISETP.GE.AND P0, PT, R19, R0, PT ;  /* 0x000000001300720c */ /* 0x020fda0003f06270 */
[----:B------:R-:W-:Y:S05]  /*02f0*/  @!P0 BRA `(.L_x_14) ;  /* 0xfffffffc00b88947 */ /* 0x000fea000383ffff */
[----:B------:R-:W-:Y:S05]  /*0300*/  EXIT ;  /* 0x000000000000794d */ /* 0x000fea0003800000 */
.L_x_15:
        /* <DEDUP_REMOVED lines=15> */
.L_x_42:


//--------------------- .text._Z27CUDA_SSSP_KERNEL1_LessEdgesPiS_S_S_S_PjiiS_ --------------------------
	.section	.text._Z27CUDA_SSSP_KERNEL1_LessEdgesPiS_S_S_S_PjiiS_,"ax",@progbits
	.align	128
        .global         _Z27CUDA_SSSP_KERNEL1_LessEdgesPiS_S_S_S_PjiiS_
        .type           _Z27CUDA_SSSP_KERNEL1_LessEdgesPiS_S_S_S_PjiiS_,@function
        .size           _Z27CUDA_SSSP_KERNEL1_LessEdgesPiS_S_S_S_PjiiS_,(.L_x_43 - _Z27CUDA_SSSP_KERNEL1_LessEdgesPiS_S_S_S_PjiiS_)
        .other          _Z27CUDA_SSSP_KERNEL1_LessEdgesPiS_S_S_S_PjiiS_,@"STO_CUDA_ENTRY STV_DEFAULT"
_Z27CUDA_SSSP_KERNEL1_LessEdgesPiS_S_S_S_PjiiS_:
.text._Z27CUDA_SSSP_KERNEL1_LessEdgesPiS_S_S_S_PjiiS_:
        /* <DEDUP_REMOVED lines=30> */
.L_x_18:
        /* <DEDUP_REMOVED lines=13> */
[----:B------:R0:W-:Y:S04]  /*02b0*/  REDG.E.MIN.STRONG.GPU desc[UR4][R16.64], R23 ;  /* 0x000000171000798e */ /* 0x0001e8000c92e104 */
[----:B------:R0:W5:Y:S02]  /*02c0*/  LDG.E R0, desc[UR4][R2.64] ;  /* 0x0000000402007981 */ /* 0x000164000c1e1900 */
.L_x_17:
[----:B------:R-:W-:Y:S05]  /*02d0*/  BSYNC.RECONVERGENT B0 ;  /* 0x0000000000007941 */ /* 0x000fea0003800200 */
.L_x_16:
[----:B-----5:R-:W-:-:S13]  /*02e0*/  ISETP.GE.AND P0, PT, R19, R0, PT ;  /* 0x000000001300720c */ /* 0x020fda0003f06270 */
[----:B------:R-:W-:Y:S05]  /*02f0*/  @!P0 BRA `(.L_x_18) ;  /* 0xfffffffc00b88947 */ /* 0x000fea000383ffff */
[----:B------:R-:W-:Y:S05]  /*0300*/  EXIT ;  /* 0x000000000000794d */ /* 0x000fea0003800000 */
.L_x_19:
        /* <DEDUP_REMOVED lines=15> */
.L_x_43:


//--------------------- .text._Z33CUDA_SSSP_KERNEL1_MoreEdges_BlockPiS_S_S_S_PjiiS_ --------------------------
	.section	.text._Z33CUDA_SSSP_KERNEL1_MoreEdges_BlockPiS_S_S_S_PjiiS_,"ax",@progbits
	.align	128
        .global         _Z33CUDA_SSSP_KERNEL1_MoreEdges_BlockPiS_S_S_S_PjiiS_
        .type           _Z33CUDA_SSSP_KERNEL1_MoreEdges_BlockPiS_S_S_S_PjiiS_,@function
        .size           _Z33CUDA_SSSP_KERNEL1_MoreEdges_BlockPiS_S_S_S_PjiiS_,(.L_x_44 - _Z33CUDA_SSSP_KERNEL1_MoreEdges_BlockPiS_S_S_S_PjiiS_)
        .other          _Z33CUDA_SSSP_KERNEL1_MoreEdges_BlockPiS_S_S_S_PjiiS_,@"STO_CUDA_ENTRY STV_DEFAULT"
_Z33CUDA_SSSP_KERNEL1_MoreEdges_BlockPiS_S_S_S_PjiiS_:
.text._Z33CUDA_SSSP_KERNEL1_MoreEdges_BlockPiS_S_S_S_PjiiS_:
        /* <DEDUP_REMOVED lines=22> */
[----:B--2---:R-:W-:-:S13]  /*0160*/  ISETP.LE.OR P0, PT, R10, R9, !P0 ;  /* 0x000000090a00720c */ /* 0x004fda0004703670 */
[----:B-1----:R-:W-:Y:S05]  /*0170*/  @P0 EXIT ;  /* 0x000000000000094d */ /* 0x002fea0003800000 */
[----:B------:R-:W0:Y:S01]  /*0180*/  LDC.64 R10, c[0x0][0x3a0] ;  /* 0x0000e800ff0a7b82 */ /* 0x000e220000000a00 */
[----:B------:R-:W-:-:S07]  /*0190*/  MOV R19, R15 ;  /* 0x0000000f00137202 */ /* 0x000fce0000000f00 */
[----:B------:R-:W1:Y:S08]  /*01a0*/  LDC.64 R4, c[0x0][0x388] ;  /* 0x0000e200ff047b82 */ /* 0x000e700000000a00 */
[----:B------:R-:W2:Y:S08]  /*01b0*/  LDC.64 R6, c[0x0][0x390] ;  /* 0x0000e400ff067b82 */ /* 0x000eb00000000a00 */
[----:B------:R-:W3:Y:S01]  /*01c0*/  LDC.64 R8, c[0x0][0x3a8] ;  /* 0x0000ea00ff087b82 */ /* 0x000ee20000000a00 */
[----:B0-----:R-:W-:-:S07]  /*01d0*/  IMAD.WIDE.U32 R10, R13, 0x4, R10 ;  /* 0x000000040d0a7825 */ /* 0x001fce00078e000a */
.L_x_22:
        /* <DEDUP_REMOVED lines=15> */
.L_x_21:
[----:B------:R-:W-:Y:S05]  /*02d0*/  BSYNC.RECONVERGENT B0 ;  /* 0x0000000000007941 */ /* 0x000fea0003800200 */
.L_x_20:
[----:B-----5:R-:W-:-:S13]  /*02e0*/  ISETP.GE.AND P0, PT, R19, R0, PT ;  /* 0x000000001300720c */ /* 0x020fda0003f06270 */
[----:B------:R-:W-:Y:S05]  /*02f0*/  @!P0 BRA `(.L_x_22) ;  /* 0xfffffffc00b88947 */ /* 0x000fea000383ffff */
[----:B------:R-:W-:Y:S05]  /*0300*/  EXIT ;  /* 0x000000000000794d */ /* 0x000fea0003800000 */
.L_x_23:
        /* <DEDUP_REMOVED lines=15> */
.L_x_44:


//--------------------- .text._Z27CUDA_SSSP_KERNEL1_MoreEdgesPiS_S_S_S_PjiiS_ --------------------------
	.section	.text._Z27CUDA_SSSP_KERNEL1_MoreEdgesPiS_S_S_S_PjiiS_,"ax",@progbits
	.align	128
        .global         _Z27CUDA_SSSP_KERNEL1_MoreEdgesPiS_S_S_S_PjiiS_
        .type           _Z27CUDA_SSSP_KERNEL1_MoreEdgesPiS_S_S_S_PjiiS_,@function
        .size           _Z27CUDA_SSSP_KERNEL1_MoreEdgesPiS_S_S_S_PjiiS_,(.L_x_45 - _Z27CUDA_SSSP_KERNEL1_MoreEdgesPiS_S_S_S_PjiiS_)
        .other          _Z27CUDA_SSSP_KERNEL1_MoreEdgesPiS_S_S_S_PjiiS_,@"STO_CUDA_ENTRY STV_DEFAULT"
_Z27CUDA_SSSP_KERNEL1_MoreEdgesPiS_S_S_S_PjiiS_:
.text._Z27CUDA_SSSP_KERNEL1_MoreEdgesPiS_S_S_S_PjiiS_:
        /* <DEDUP_REMOVED lines=30> */
.L_x_26:
        /* <DEDUP_REMOVED lines=15> */
.L_x_25:
[----:B------:R-:W-:Y:S05]  /*02d0*/  BSYNC.RECONVERGENT B0 ;  /* 0x0000000000007941 */ /* 0x000fea0003800200 */
.L_x_24:
[----:B-----5:R-:W-:-:S13]  /*02e0*/  ISETP.GE.AND P0, PT, R19, R0, PT ;  /* 0x000000001300720c */ /* 0x020fda0003f06270 */
[----:B------:R-:W-:Y:S05]  /*02f0*/  @!P0 BRA `(.L_x_26) ;  /* 0xfffffffc00b88947 */ /* 0x000fea000383ffff */
[----:B------:R-:W-:Y:S05]  /*0300*/  EXIT ;  /* 0x000000000000794d */ /* 0x000fea0003800000 */
.L_x_27:
        /* <DEDUP_REMOVED lines=15> */
.L_x_45:


//--------------------- .text._Z17CUDA_SSSP_KERNEL2PiS_S_S_S_Pj --------------------------
	.section	.text._Z17CUDA_SSSP_KERNEL2PiS_S_S_S_Pj,"ax",@progbits
	.align	128
        .global         _Z17CUDA_SSSP_KERNEL2PiS_S_S_S_Pj
        .type           _Z17CUDA_SSSP_KERNEL2PiS_S_S_S_Pj,@function
        .size           _Z17CUDA_SSSP_KERNEL2PiS_S_S_S_Pj,(.L_x_46 - _Z17CUDA_SSSP_KERNEL2PiS_S_S_S_Pj)
        .other          _Z17CUDA_SSSP_KERNEL2PiS_S_S_S_Pj,@"STO_CUDA_ENTRY STV_DEFAULT"
_Z17CUDA_SSSP_KERNEL2PiS_S_S_S_Pj:
.text._Z17CUDA_SSSP_KERNEL2PiS_S_S_S_Pj:
[----:B------:R-:W-:Y:S01]  /*0000*/  LDC R1, c[0x0][0x37c] ;  /* 0x0000df00ff017b82 */ /* 0x000fe20000000800 */
[----:B------:R-:W0:Y:S07]  /*0010*/  S2R R0, SR_TID.X ;  /* 0x0000000000007919 */ /* 0x000e2e0000002100 */
[----:B------:R-:W0:Y:S01]  /*0020*/  S2UR UR6, SR_CTAID.X ;  /* 0x00000000000679c3 */ /* 0x000e220000002500 */
[----:B------:R-:W1:Y:S07]  /*0030*/  LDCU.64 UR4, c[0x0][0x358] ;  /* 0x00006b00ff0477ac */ /* 0x000e6e0008000a00 */
[----:B------:R-:W0:Y:S08]  /*0040*/  LDC R9, c[0x0][0x360] ;  /* 0x0000d800ff097b82 */ /* 0x000e300000000800 */
[----:B------:R-:W2:Y:S08]  /*0050*/  LDC.64 R2, c[0x0][0x3a0] ;  /* 0x0000e800ff027b82 */ /* 0x000eb00000000a00 */
[----:B------:R-:W3:Y:S01]  /*0060*/  LDC.64 R4, c[0x0][0x3a8] ;  /* 0x0000ea00ff047b82 */ /* 0x000ee20000000a00 */
[----:B0-----:R-:W-:-:S04]  /*0070*/  IMAD R9, R9, UR6, R0 ;  /* 0x0000000609097c24 */ /* 0x001fc8000f8e0200 */
[----:B--2---:R-:W-:-:S05]  /*0080*/  IMAD.WIDE.U32 R2, R9, 0x4, R2 ;  /* 0x0000000409027825 */ /* 0x004fca00078e0002 */
[----:B-1----:R-:W2:Y:S01]  /*0090*/  LDG.E R0, desc[UR4][R2.64] ;  /* 0x0000000402007981 */ /* 0x002ea2000c1e1900 */
[----:B---3--:R-:W-:-:S05]  /*00a0*/  IMAD.WIDE.U32 R4, R9, 0x4, R4 ;  /* 0x0000000409047825 */ /* 0x008fca00078e0004 */
[----:B------:R-:W2:Y:S01]  /*00b0*/  LDG.E R11, desc[UR4][R4.64] ;  /* 0x00000004040b7981 */ /* 0x000ea2000c1e1900 */
[----:B------:R-:W-:Y:S01]  /*00c0*/  BSSY.RECONVERGENT B0, `(.L_x_28) ;  /* 0x0000009000007945 */ /* 0x000fe20003800200 */
[----:B--2---:R-:W-:-:S13]  /*00d0*/  ISETP.GT.U32.AND P0, PT, R0, R11, PT ;  /* 0x0000000b0000720c */ /* 0x004fda0003f04070 */
[----:B------:R-:W-:Y:S05]  /*00e0*/  @!P0 BRA `(.L_x_29) ;  /* 0x0000000000188947 */ /* 0x000fea0003800000 */
[----:B------:R-:W0:Y:S01]  /*00f0*/  LDC.64 R6, c[0x0][0x398] ;  /* 0x0000e600ff067b82 */ /* 0x000e220000000a00 */
[----:B------:R-:W-:Y:S01]  /*0100*/  HFMA2 R13, -RZ, RZ, 0, 5.9604644775390625e-08 ;  /* 0x00000001ff0d7431 */ /* 0x000fe200000001ff */
[----:B------:R1:W-:Y:S01]  /*0110*/  STG.E desc[UR4][R2.64], R11 ;  /* 0x0000000b02007986 */ /* 0x0003e2000c101904 */
[----:B0-----:R-:W-:-:S05]  /*0120*/  IMAD.WIDE.U32 R6, R9, 0x4, R6 ;  /* 0x0000000409067825 */ /* 0x001fca00078e0006 */
[----:B------:R1:W-:Y:S04]  /*0130*/  STG.E desc[UR4][R6.64], R13 ;  /* 0x0000000d06007986 */ /* 0x0003e8000c101904 */
[----:B------:R1:W5:Y:S02]  /*0140*/  LDG.E R0, desc[UR4][R2.64] ;  /* 0x0000000402007981 */ /* 0x000364000c1e1900 */
.L_x_29:
[----:B------:R-:W-:Y:S05]  /*0150*/  BSYNC.RECONVERGENT B0 ;  /* 0x0000000000007941 */ /* 0x000fea0003800200 */
.L_x_28:
[----:B-----5:R-:W-:Y:S01]  /*0160*/  STG.E desc[UR4][R4.64], R0 ;  /* 0x0000000004007986 */ /* 0x020fe2000c101904 */
[----:B------:R-:W-:Y:S05]  /*0170*/  EXIT ;  /* 0x000000000000794d */ /* 0x000fea0003800000 */
.L_x_30:
        /* <DEDUP_REMOVED lines=16> */
.L_x_46:


//--------------------- .text._Z23CUDA_SSSP_KERNEL1_BlockPiS_S_S_S_Pjii --------------------------
	.section	.text._Z23CUDA_SSSP_KERNEL1_BlockPiS_S_S_S_Pjii,"ax",@progbits
	.align	128
        .global         _Z23CUDA_SSSP_KERNEL1_BlockPiS_S_S_S_Pjii
        .type           _Z23CUDA_SSSP_KERNEL1_BlockPiS_S_S_S_Pjii,@function
        .size           _Z23CUDA_SSSP_KERNEL1_BlockPiS_S_S_S_Pjii,(.L_x_47 - _Z23CUDA_SSSP_KERNEL1_BlockPiS_S_S_S_Pjii)
        .other          _Z23CUDA_SSSP_KERNEL1_BlockPiS_S_S_S_Pjii,@"STO_CUDA_ENTRY STV_DEFAULT"
_Z23CUDA_SSSP_KERNEL1_BlockPiS_S_S_S_Pjii:
.text._Z23CUDA_SSSP_KERNEL1_BlockPiS_S_S_S_Pjii:
        /* <DEDUP_REMOVED lines=13> */
[----:B------:R1:W-:Y:S01]  /*00d0*/  STG.E desc[UR4][R4.64], RZ ;  /* 0x000000ff04007986 */ /* 0x0003e2000c101904 */
[----:B0-----:R-:W-:-:S04]  /*00e0*/  IMAD.WIDE.U32 R6, R13, 0x4, R2 ;  /* 0x000000040d067825 */ /* 0x001fc800078e0002 */
[----:B------:R-:W-:Y:S01]  /*00f0*/  IMAD.WIDE.U32 R2, R9, 0x4, R2 ;  /* 0x0000000409027825 */ /* 0x000fe200078e0002 */
[----:B------:R-:W2:Y:S04]  /*0100*/  LDG.E R0, desc[UR4][R6.64] ;  /* 0x0000000406007981 */ /* 0x000ea8000c1e1900 */
[----:B------:R-:W2:Y:S02]  /*0110*/  LDG.E R15, desc[UR4][R2.64] ;  /* 0x00000004020f7981 */ /* 0x000ea4000c1e1900 */
[----:B--2---:R-:W-:-:S13]  /*0120*/  ISETP.GE.AND P0, PT, R0, R15, PT ;  /* 0x0000000f0000720c */ /* 0x004fda0003f06270 */
[----:B-1----:R-:W-:Y:S05]  /*0130*/  @P0 EXIT ;  /* 0x000000000000094d */ /* 0x002fea0003800000 */
[----:B------:R-:W0:Y:S01]  /*0140*/  LDC.64 R10, c[0x0][0x3a0] ;  /* 0x0000e800ff0a7b82 */ /* 0x000e220000000a00 */
[----:B------:R-:W-:-:S07]  /*0150*/  MOV R19, R15 ;  /* 0x0000000f00137202 */ /* 0x000fce0000000f00 */
[----:B------:R-:W1:Y:S08]  /*0160*/  LDC.64 R4, c[0x0][0x388] ;  /* 0x0000e200ff047b82 */ /* 0x000e700000000a00 */
[----:B------:R-:W2:Y:S08]  /*0170*/  LDC.64 R6, c[0x0][0x390] ;  /* 0x0000e400ff067b82 */ /* 0x000eb00000000a00 */
[----:B------:R-:W3:Y:S01]  /*0180*/  LDC.64 R8, c[0x0][0x3a8] ;  /* 0x0000ea00ff087b82 */ /* 0x000ee20000000a00 */
[----:B0-----:R-:W-:-:S07]  /*0190*/  IMAD.WIDE.U32 R10, R13, 0x4, R10 ;  /* 0x000000040d0a7825 */ /* 0x001fce00078e000a */
.L_x_33:
        /* <DEDUP_REMOVED lines=15> */
.L_x_32:
[----:B------:R-:W-:Y:S05]  /*0290*/  BSYNC.RECONVERGENT B0 ;  /* 0x0000000000007941 */ /* 0x000fea0003800200 */
.L_x_31:
[----:B-----5:R-:W-:-:S13]  /*02a0*/  ISETP.GE.AND P0, PT, R0, R19, PT ;  /* 0x000000130000720c */ /* 0x020fda0003f06270 */
[----:B------:R-:W-:Y:S05]  /*02b0*/  @!P0 BRA `(.L_x_33) ;  /* 0xfffffffc00b88947 */ /* 0x000fea000383ffff */
[----:B------:R-:W-:Y:S05]  /*02c0*/  EXIT ;  /* 0x000000000000794d */ /* 0x000fea0003800000 */
.L_x_34:
        /* <DEDUP_REMOVED lines=11> */
.L_x_47:


//--------------------- .text.CUDA_SSSP_KERNEL1   --------------------------
	.section	.text.CUDA_SSSP_KERNEL1,"ax",@progbits
	.align	128
        .global         CUDA_SSSP_KERNEL1
        .type           CUDA_SSSP_KERNEL1,@function
        .size           CUDA_SSSP_KERNEL1,(.L_x_48 - CUDA_SSSP_KERNEL1)
        .other          CUDA_SSSP_KERNEL1,@"STO_CUDA_ENTRY STV_DEFAULT"
CUDA_SSSP_KERNEL1:
.text.CUDA_SSSP_KERNEL1:
        /* <DEDUP_REMOVED lines=26> */
.L_x_37:
        /* <DEDUP_REMOVED lines=15> */
.L_x_36:
[----:B------:R-:W-:Y:S05]  /*0290*/  BSYNC.RECONVERGENT B0 ;  /* 0x0000000000007941 */ /* 0x000fea0003800200 */
.L_x_35:
[----:B-----5:R-:W-:-:S13]  /*02a0*/  ISETP.GE.AND P0, PT, R0, R19, PT ;  /* 0x000000130000720c */ /* 0x020fda0003f06270 */
[----:B------:R-:W-:Y:S05]  /*02b0*/  @!P0 BRA `(.L_x_37) ;  /* 0xfffffffc00b88947 */ /* 0x000fea000383ffff */
[----:B------:R-:W-:Y:S05]  /*02c0*/  EXIT ;  /* 0x000000000000794d */ /* 0x000fea0003800000 */
.L_x_38:
        /* <DEDUP_REMOVED lines=11> */
.L_x_48:


//--------------------- .nv.shared.reserved.0     --------------------------
	.section	.nv.shared.reserved.0,"aw",@nobits
	.weak		__nv_reservedSMEM_offset_0_alias
	.size		__nv_reservedSMEM_offset_0_alias, 0, 64
	.other		__nv_reservedSMEM_offset_0_alias,@"STO_CUDA_RESERVED_SHARED STV_DEFAULT"
__nv_reservedSMEM_offset_0_alias:
	.zero		0
	.zero		64


//--------------------- .nv.constant0._Z10initializePiPjS_S_S_ --------------------------
	.section	.nv.constant0._Z10initializePiPjS_S_S_,"a",@progbits
	.sectionflags	@""
	.align	4
.nv.constant0._Z10initializePiPjS_S_S_:
	.zero		936


//--------------------- .nv.constant0._Z37CUDA_SSSP_KERNEL1_MoreLessEdges_BlockPiS_S_S_S_PjiiS_S_ --------------------------
	.section	.nv.constant0._Z37CUDA_SSSP_KERNEL1_MoreLessEdges_BlockPiS_S_S_S_PjiiS_S_,"a",@progbits
	.sectionflags	@""
	.align	4
.nv.constant0._Z37CUDA_SSSP_KERNEL1_MoreLessEdges_BlockPiS_S_S_S_PjiiS_S_:
	.zero		968


//--------------------- .nv.constant0._Z31CUDA_SSSP_KERNEL1_MoreLessEdgesPiS_S_S_S_PjiiS_S_ --------------------------
	.section	.nv.constant0._Z31CUDA_SSSP_KERNEL1_MoreLessEdgesPiS_S_S_S_PjiiS_S_,"a",@progbits
	.sectionflags	@""
	.align	4
.nv.constant0._Z31CUDA_SSSP_KERNEL1_MoreLessEdgesPiS_S_S_S_PjiiS_S_:
	.zero		968


//--------------------- .nv.constant0._Z33CUDA_SSSP_KERNEL1_LessEdges_BlockPiS_S_S_S_PjiiS_ --------------------------
	.section	.nv.constant0._Z33CUDA_SSSP_KERNEL1_LessEdges_BlockPiS_S_S_S_PjiiS_,"a",@progbits
	.sectionflags	@""
	.align	4
.nv.constant0._Z33CUDA_SSSP_KERNEL1_LessEdges_BlockPiS_S_S_S_PjiiS_:
	.zero		960


//--------------------- .nv.constant0._Z27CUDA_SSSP_KERNEL1_LessEdgesPiS_S_S_S_PjiiS_ --------------------------
	.section	.nv.constant0._Z27CUDA_SSSP_KERNEL1_LessEdgesPiS_S_S_S_PjiiS_,"a",@progbits
	.sectionflags	@""
	.align	4
.nv.constant0._Z27CUDA_SSSP_KERNEL1_LessEdgesPiS_S_S_S_PjiiS_:
	.zero		960


//--------------------- .nv.constant0._Z33CUDA_SSSP_KERNEL1_MoreEdges_BlockPiS_S_S_S_PjiiS_ --------------------------
	.section	.nv.constant0._Z33CUDA_SSSP_KERNEL1_MoreEdges_BlockPiS_S_S_S_PjiiS_,"a",@progbits
	.sectionflags	@""
	.align	4
.nv.constant0._Z33CUDA_SSSP_KERNEL1_MoreEdges_BlockPiS_S_S_S_PjiiS_:
	.zero		960


//--------------------- .nv.constant0._Z27CUDA_SSSP_KERNEL1_MoreEdgesPiS_S_S_S_PjiiS_ --------------------------
	.section	.nv.constant0._Z27CUDA_SSSP_KERNEL1_MoreEdgesPiS_S_S_S_PjiiS_,"a",@progbits
	.sectionflags	@""
	.align	4
.nv.constant0._Z27CUDA_SSSP_KERNEL1_MoreEdgesPiS_S_S_S_PjiiS_:
	.zero		960


//--------------------- .nv.constant0._Z17CUDA_SSSP_KERNEL2PiS_S_S_S_Pj --------------------------
	.section	.nv.constant0._Z17CUDA_SSSP_KERNEL2PiS_S_S_S_Pj,"a",@progbits
	.sectionflags	@""
	.align	4
.nv.constant0._Z17CUDA_SSSP_KERNEL2PiS_S_S_S_Pj:
	.zero		944


//--------------------- .nv.constant0._Z23CUDA_SSSP_KERNEL1_BlockPiS_S_S_S_Pjii --------------------------
	.section	.nv.constant0._Z23CUDA_SSSP_KERNEL1_BlockPiS_S_S_S_Pjii,"a",@progbits
	.sectionflags	@""
	.align	4
.nv.constant0._Z23CUDA_SSSP_KERNEL1_BlockPiS_S_S_S_Pjii:
	.zero		952


//--------------------- .nv.constant0.CUDA_SSSP_KERNEL1 --------------------------
	.section	.nv.constant0.CUDA_SSSP_KERNEL1,"a",@progbits
	.sectionflags	@""
	.align	4
.nv.constant0.CUDA_SSSP_KERNEL1:
	.zero		952


//--------------------- SYMBOLS --------------------------

	.type		.nv.reservedSmem.offset0,@object
	.size		.nv.reservedSmem.offset0,0x4
